//
// Generated by NVIDIA NVVM Compiler
//
// Compiler Build ID: CL-36424714
// Cuda compilation tools, release 13.0, V13.0.88
// Based on NVVM 20.0.0
//

.version 9.0
.target sm_100
.address_size 64

	// .globl	_Z24EnsembleDerivativeAndSummP11SystemStatePKS_PK10AtomSample10SystemTypedddddddddddddd

.visible .entry _Z24EnsembleDerivativeAndSummP11SystemStatePKS_PK10AtomSample10SystemTypedddddddddddddd(
	.param .u64 _Z24EnsembleDerivativeAndSummP11SystemStatePKS_PK10AtomSample10SystemTypedddddddddddddd_param_0,
	.param .u64 .ptr .align 1 _Z24EnsembleDerivativeAndSummP11SystemStatePKS_PK10AtomSample10SystemTypedddddddddddddd_param_1,
	.param .u64 .ptr .align 1 _Z24EnsembleDerivativeAndSummP11SystemStatePKS_PK10AtomSample10SystemTypedddddddddddddd_param_2,
	.param .u64 .ptr .align 1 _Z24EnsembleDerivativeAndSummP11SystemStatePKS_PK10AtomSample10SystemTypedddddddddddddd_param_3,
	.param .u32 _Z24EnsembleDerivativeAndSummP11SystemStatePKS_PK10AtomSample10SystemTypedddddddddddddd_param_4,
	.param .f64 _Z24EnsembleDerivativeAndSummP11SystemStatePKS_PK10AtomSample10SystemTypedddddddddddddd_param_5,
	.param .f64 _Z24EnsembleDerivativeAndSummP11SystemStatePKS_PK10AtomSample10SystemTypedddddddddddddd_param_6,
	.param .f64 _Z24EnsembleDerivativeAndSummP11SystemStatePKS_PK10AtomSample10SystemTypedddddddddddddd_param_7,
	.param .f64 _Z24EnsembleDerivativeAndSummP11SystemStatePKS_PK10AtomSample10SystemTypedddddddddddddd_param_8,
	.param .f64 _Z24EnsembleDerivativeAndSummP11SystemStatePKS_PK10AtomSample10SystemTypedddddddddddddd_param_9,
	.param .f64 _Z24EnsembleDerivativeAndSummP11SystemStatePKS_PK10AtomSample10SystemTypedddddddddddddd_param_10,
	.param .f64 _Z24EnsembleDerivativeAndSummP11SystemStatePKS_PK10AtomSample10SystemTypedddddddddddddd_param_11,
	.param .f64 _Z24EnsembleDerivativeAndSummP11SystemStatePKS_PK10AtomSample10SystemTypedddddddddddddd_param_12,
	.param .f64 _Z24EnsembleDerivativeAndSummP11SystemStatePKS_PK10AtomSample10SystemTypedddddddddddddd_param_13,
	.param .f64 _Z24EnsembleDerivativeAndSummP11SystemStatePKS_PK10AtomSample10SystemTypedddddddddddddd_param_14,
	.param .f64 _Z24EnsembleDerivativeAndSummP11SystemStatePKS_PK10AtomSample10SystemTypedddddddddddddd_param_15,
	.param .f64 _Z24EnsembleDerivativeAndSummP11SystemStatePKS_PK10AtomSample10SystemTypedddddddddddddd_param_16,
	.param .f64 _Z24EnsembleDerivativeAndSummP11SystemStatePKS_PK10AtomSample10SystemTypedddddddddddddd_param_17,
	.param .f64 _Z24EnsembleDerivativeAndSummP11SystemStatePKS_PK10AtomSample10SystemTypedddddddddddddd_param_18
)
{
	.reg .pred 	%p<13>;
	.reg .b32 	%r<8>;
	.reg .b64 	%rd<42>;
	.reg .b64 	%fd<526>;

	ld.param.u64 	%rd8, [_Z24EnsembleDerivativeAndSummP11SystemStatePKS_PK10AtomSample10SystemTypedddddddddddddd_param_0];
	ld.param.u64 	%rd11, [_Z24EnsembleDerivativeAndSummP11SystemStatePKS_PK10AtomSample10SystemTypedddddddddddddd_param_1];
	ld.param.u32 	%r1, [_Z24EnsembleDerivativeAndSummP11SystemStatePKS_PK10AtomSample10SystemTypedddddddddddddd_param_4];
	ld.param.f64 	%fd64, [_Z24EnsembleDerivativeAndSummP11SystemStatePKS_PK10AtomSample10SystemTypedddddddddddddd_param_5];
	ld.param.f64 	%fd65, [_Z24EnsembleDerivativeAndSummP11SystemStatePKS_PK10AtomSample10SystemTypedddddddddddddd_param_6];
	ld.param.f64 	%fd66, [_Z24EnsembleDerivativeAndSummP11SystemStatePKS_PK10AtomSample10SystemTypedddddddddddddd_param_7];
	ld.param.f64 	%fd67, [_Z24EnsembleDerivativeAndSummP11SystemStatePKS_PK10AtomSample10SystemTypedddddddddddddd_param_8];
	ld.param.f64 	%fd73, [_Z24EnsembleDerivativeAndSummP11SystemStatePKS_PK10AtomSample10SystemTypedddddddddddddd_param_14];
	ld.param.f64 	%fd75, [_Z24EnsembleDerivativeAndSummP11SystemStatePKS_PK10AtomSample10SystemTypedddddddddddddd_param_16];
	cvta.to.global.u64 	%rd1, %rd11;
	mov.u32 	%r2, %ctaid.x;
	mov.u32 	%r3, %ntid.x;
	mov.u32 	%r4, %tid.x;
	mad.lo.s32 	%r5, %r2, %r3, %r4;
	cvt.u64.u32 	%rd40, %r5;
	mov.u32 	%r6, %nctaid.x;
	mul.lo.s32 	%r7, %r6, %r3;
	cvt.u64.u32 	%rd3, %r7;
	setp.le.u64 	%p1, %rd8, %rd40;
	@%p1 bra 	$L__BB0_18;
	ld.param.f64 	%fd493, [_Z24EnsembleDerivativeAndSummP11SystemStatePKS_PK10AtomSample10SystemTypedddddddddddddd_param_9];
	mul.f64 	%fd78, %fd67, %fd67;
	fma.rn.f64 	%fd1, %fd66, %fd66, %fd78;
	rcp.rn.f64 	%fd79, %fd1;
	add.f64 	%fd80, %fd79, 0d3FF0000000000000;
	sqrt.rn.f64 	%fd81, %fd80;
	mul.f64 	%fd2, %fd66, %fd81;
	mul.f64 	%fd3, %fd67, %fd81;
	mul.f64 	%fd82, %fd65, %fd65;
	fma.rn.f64 	%fd4, %fd64, %fd64, %fd82;
	rcp.rn.f64 	%fd83, %fd4;
	add.f64 	%fd84, %fd83, 0d3FF0000000000000;
	sqrt.rn.f64 	%fd85, %fd84;
	mul.f64 	%fd5, %fd64, %fd85;
	mul.f64 	%fd6, %fd65, %fd85;
	setp.eq.s32 	%p2, %r1, 0;
	add.f64 	%fd7, %fd493, %fd493;
	mul.f64 	%fd8, %fd73, 0d3FE0000000000000;
	mul.f64 	%fd9, %fd75, 0d3FE0000000000000;
	@%p2 bra 	$L__BB0_2;
	bra.uni 	$L__BB0_10;
$L__BB0_2:
	ld.param.u64 	%rd39, [_Z24EnsembleDerivativeAndSummP11SystemStatePKS_PK10AtomSample10SystemTypedddddddddddddd_param_3];
	setp.eq.s32 	%p8, %r1, 1;
	cvta.to.global.u64 	%rd22, %rd39;
	mad.lo.s64 	%rd23, %rd40, 56, %rd22;
	ld.global.f64 	%fd516, [%rd23+8];
	ld.global.f64 	%fd517, [%rd23+16];
	ld.global.f64 	%fd514, [%rd23+24];
	ld.global.f64 	%fd515, [%rd23+32];
	ld.global.f64 	%fd14, [%rd23+40];
	ld.global.f64 	%fd15, [%rd23+48];
	ld.global.f64 	%fd16, [%rd23];
	@%p8 bra 	$L__BB0_4;
	ld.param.u64 	%rd35, [_Z24EnsembleDerivativeAndSummP11SystemStatePKS_PK10AtomSample10SystemTypedddddddddddddd_param_2];
	cvta.to.global.u64 	%rd24, %rd35;
	mad.lo.s64 	%rd25, %rd40, 72, %rd24;
	ld.global.f64 	%fd511, [%rd25+88];
	ld.global.f64 	%fd290, [%rd25+96];
	neg.f64 	%fd512, %fd290;
	ld.global.f64 	%fd510, [%rd25+56];
	ld.global.f64 	%fd291, [%rd25+64];
	neg.f64 	%fd513, %fd291;
	bra.uni 	$L__BB0_5;
$L__BB0_4:
	ld.param.u64 	%rd36, [_Z24EnsembleDerivativeAndSummP11SystemStatePKS_PK10AtomSample10SystemTypedddddddddddddd_param_2];
	cvta.to.global.u64 	%rd26, %rd36;
	mad.lo.s64 	%rd27, %rd40, 72, %rd26;
	ld.global.f64 	%fd511, [%rd27+56];
	ld.global.f64 	%fd292, [%rd27+64];
	neg.f64 	%fd512, %fd292;
	ld.global.f64 	%fd510, [%rd27+88];
	ld.global.f64 	%fd293, [%rd27+96];
	neg.f64 	%fd513, %fd293;
$L__BB0_5:
	setp.eq.f64 	%p9, %fd1, 0d0000000000000000;
	mul.f64 	%fd294, %fd517, %fd512;
	fma.rn.f64 	%fd295, %fd516, %fd511, %fd294;
	mul.f64 	%fd296, %fd517, %fd511;
	mul.f64 	%fd297, %fd516, %fd512;
	sub.f64 	%fd298, %fd296, %fd297;
	mul.f64 	%fd299, %fd16, %fd298;
	mul.f64 	%fd300, %fd515, %fd513;
	fma.rn.f64 	%fd301, %fd514, %fd510, %fd300;
	mul.f64 	%fd302, %fd515, %fd510;
	mul.f64 	%fd303, %fd514, %fd513;
	sub.f64 	%fd304, %fd302, %fd303;
	mul.f64 	%fd305, %fd16, %fd304;
	atom.global.add.f64 	%fd306, [%rd1], %fd299;
	neg.f64 	%fd307, %fd295;
	mul.f64 	%fd308, %fd16, %fd307;
	atom.global.add.f64 	%fd309, [%rd1+8], %fd308;
	atom.global.add.f64 	%fd310, [%rd1+16], %fd305;
	neg.f64 	%fd311, %fd301;
	mul.f64 	%fd312, %fd16, %fd311;
	atom.global.add.f64 	%fd313, [%rd1+24], %fd312;
	@%p9 bra 	$L__BB0_7;
	mul.f64 	%fd314, %fd2, %fd514;
	mul.f64 	%fd315, %fd3, %fd515;
	sub.f64 	%fd29, %fd314, %fd315;
	mul.f64 	%fd316, %fd2, %fd515;
	fma.rn.f64 	%fd515, %fd3, %fd514, %fd316;
	mov.f64 	%fd514, %fd29;
$L__BB0_7:
	setp.eq.f64 	%p10, %fd4, 0d0000000000000000;
	@%p10 bra 	$L__BB0_9;
	mul.f64 	%fd317, %fd5, %fd516;
	mul.f64 	%fd318, %fd6, %fd517;
	sub.f64 	%fd33, %fd317, %fd318;
	mul.f64 	%fd319, %fd5, %fd517;
	fma.rn.f64 	%fd517, %fd6, %fd516, %fd319;
	mov.f64 	%fd516, %fd33;
$L__BB0_9:
	ld.param.f64 	%fd509, [_Z24EnsembleDerivativeAndSummP11SystemStatePKS_PK10AtomSample10SystemTypedddddddddddddd_param_18];
	ld.param.f64 	%fd507, [_Z24EnsembleDerivativeAndSummP11SystemStatePKS_PK10AtomSample10SystemTypedddddddddddddd_param_17];
	ld.param.f64 	%fd505, [_Z24EnsembleDerivativeAndSummP11SystemStatePKS_PK10AtomSample10SystemTypedddddddddddddd_param_15];
	ld.param.f64 	%fd503, [_Z24EnsembleDerivativeAndSummP11SystemStatePKS_PK10AtomSample10SystemTypedddddddddddddd_param_13];
	ld.param.f64 	%fd501, [_Z24EnsembleDerivativeAndSummP11SystemStatePKS_PK10AtomSample10SystemTypedddddddddddddd_param_12];
	ld.param.f64 	%fd499, [_Z24EnsembleDerivativeAndSummP11SystemStatePKS_PK10AtomSample10SystemTypedddddddddddddd_param_11];
	ld.param.f64 	%fd497, [_Z24EnsembleDerivativeAndSummP11SystemStatePKS_PK10AtomSample10SystemTypedddddddddddddd_param_10];
	ld.param.f64 	%fd495, [_Z24EnsembleDerivativeAndSummP11SystemStatePKS_PK10AtomSample10SystemTypedddddddddddddd_param_9];
	ld.param.u64 	%rd37, [_Z24EnsembleDerivativeAndSummP11SystemStatePKS_PK10AtomSample10SystemTypedddddddddddddd_param_2];
	mul.lo.s64 	%rd28, %rd40, 72;
	add.s64 	%rd29, %rd1, %rd28;
	setp.eq.s32 	%p11, %r1, 1;
	selp.f64 	%fd320, %fd15, %fd14, %p11;
	add.f64 	%fd321, %fd499, %fd320;
	selp.f64 	%fd322, %fd14, %fd15, %p11;
	add.f64 	%fd323, %fd501, %fd322;
	cvta.to.global.u64 	%rd30, %rd37;
	add.s64 	%rd31, %rd30, %rd28;
	ld.global.f64 	%fd324, [%rd31+96];
	ld.global.f64 	%fd325, [%rd31+88];
	ld.global.f64 	%fd326, [%rd31+80];
	ld.global.f64 	%fd327, [%rd31+72];
	ld.global.f64 	%fd328, [%rd31+64];
	ld.global.f64 	%fd329, [%rd31+56];
	ld.global.f64 	%fd330, [%rd31+48];
	ld.global.f64 	%fd331, [%rd31+40];
	ld.global.f64 	%fd332, [%rd31+32];
	mul.f64 	%fd333, %fd515, 0dC000000000000000;
	mul.f64 	%fd334, %fd333, %fd329;
	add.f64 	%fd335, %fd514, %fd514;
	mul.f64 	%fd336, %fd335, %fd328;
	sub.f64 	%fd337, %fd334, %fd336;
	add.f64 	%fd338, %fd497, %fd497;
	mul.f64 	%fd339, %fd338, %fd327;
	sub.f64 	%fd340, %fd337, %fd339;
	mul.f64 	%fd341, %fd7, %fd326;
	sub.f64 	%fd342, %fd340, %fd341;
	mul.f64 	%fd343, %fd503, %fd73;
	mul.f64 	%fd344, %fd343, %fd332;
	sub.f64 	%fd345, %fd342, %fd344;
	mul.f64 	%fd346, %fd73, %fd331;
	add.f64 	%fd347, %fd503, 0d3FF0000000000000;
	mul.f64 	%fd348, %fd347, %fd346;
	add.f64 	%fd349, %fd348, %fd345;
	mul.f64 	%fd350, %fd505, %fd330;
	add.f64 	%fd351, %fd350, %fd349;
	st.global.f64 	[%rd29+32], %fd351;
	add.f64 	%fd352, %fd515, %fd515;
	fma.rn.f64 	%fd353, %fd352, %fd329, %fd336;
	add.f64 	%fd354, %fd517, %fd517;
	mul.f64 	%fd355, %fd354, %fd325;
	sub.f64 	%fd356, %fd353, %fd355;
	add.f64 	%fd357, %fd516, %fd516;
	mul.f64 	%fd358, %fd357, %fd324;
	sub.f64 	%fd359, %fd356, %fd358;
	add.f64 	%fd360, %fd344, %fd359;
	sub.f64 	%fd361, %fd360, %fd348;
	mul.f64 	%fd362, %fd75, %fd330;
	add.f64 	%fd363, %fd362, %fd361;
	st.global.f64 	[%rd29+40], %fd363;
	add.f64 	%fd364, %fd355, %fd358;
	add.f64 	%fd365, %fd339, %fd364;
	add.f64 	%fd366, %fd341, %fd365;
	sub.f64 	%fd367, %fd366, %fd350;
	sub.f64 	%fd368, %fd367, %fd362;
	st.global.f64 	[%rd29+48], %fd368;
	mul.f64 	%fd369, %fd515, %fd332;
	mul.f64 	%fd370, %fd515, %fd331;
	sub.f64 	%fd371, %fd369, %fd370;
	mul.f64 	%fd372, %fd517, %fd327;
	sub.f64 	%fd373, %fd371, %fd372;
	mul.f64 	%fd374, %fd516, %fd326;
	sub.f64 	%fd375, %fd373, %fd374;
	mul.f64 	%fd376, %fd497, %fd325;
	sub.f64 	%fd377, %fd375, %fd376;
	mul.f64 	%fd378, %fd495, %fd324;
	sub.f64 	%fd379, %fd377, %fd378;
	mul.f64 	%fd380, %fd321, %fd328;
	sub.f64 	%fd381, %fd379, %fd380;
	mul.f64 	%fd382, %fd503, %fd8;
	mul.f64 	%fd383, %fd382, %fd329;
	sub.f64 	%fd384, %fd381, %fd383;
	mul.f64 	%fd385, %fd8, %fd329;
	mul.f64 	%fd386, %fd347, %fd385;
	sub.f64 	%fd387, %fd384, %fd386;
	mul.f64 	%fd388, %fd507, 0d3FE0000000000000;
	mul.f64 	%fd389, %fd388, %fd329;
	sub.f64 	%fd390, %fd387, %fd389;
	st.global.f64 	[%rd29+56], %fd390;
	mul.f64 	%fd391, %fd514, %fd332;
	mul.f64 	%fd392, %fd514, %fd331;
	sub.f64 	%fd393, %fd391, %fd392;
	mul.f64 	%fd394, %fd517, %fd326;
	sub.f64 	%fd395, %fd393, %fd394;
	fma.rn.f64 	%fd396, %fd516, %fd327, %fd395;
	fma.rn.f64 	%fd397, %fd497, %fd324, %fd396;
	mul.f64 	%fd398, %fd495, %fd325;
	sub.f64 	%fd399, %fd397, %fd398;
	fma.rn.f64 	%fd400, %fd321, %fd329, %fd399;
	mul.f64 	%fd401, %fd382, %fd328;
	sub.f64 	%fd402, %fd400, %fd401;
	mul.f64 	%fd403, %fd8, %fd328;
	mul.f64 	%fd404, %fd347, %fd403;
	sub.f64 	%fd405, %fd402, %fd404;
	mul.f64 	%fd406, %fd388, %fd328;
	sub.f64 	%fd407, %fd405, %fd406;
	st.global.f64 	[%rd29+64], %fd407;
	mul.f64 	%fd408, %fd514, %fd324;
	mul.f64 	%fd409, %fd515, %fd325;
	sub.f64 	%fd410, %fd408, %fd409;
	fma.rn.f64 	%fd411, %fd517, %fd329, %fd410;
	mul.f64 	%fd412, %fd516, %fd328;
	sub.f64 	%fd413, %fd411, %fd412;
	fma.rn.f64 	%fd414, %fd497, %fd332, %fd413;
	mul.f64 	%fd415, %fd497, %fd330;
	sub.f64 	%fd416, %fd414, %fd415;
	mul.f64 	%fd417, %fd382, %fd327;
	sub.f64 	%fd418, %fd416, %fd417;
	mul.f64 	%fd419, %fd505, 0d3FE0000000000000;
	mul.f64 	%fd420, %fd419, %fd327;
	sub.f64 	%fd421, %fd418, %fd420;
	mul.f64 	%fd422, %fd9, %fd327;
	sub.f64 	%fd423, %fd421, %fd422;
	mul.f64 	%fd424, %fd509, 0d3FE0000000000000;
	mul.f64 	%fd425, %fd424, %fd327;
	sub.f64 	%fd426, %fd423, %fd425;
	neg.f64 	%fd427, %fd321;
	sub.f64 	%fd428, %fd427, %fd323;
	fma.rn.f64 	%fd429, %fd428, %fd326, %fd426;
	st.global.f64 	[%rd29+72], %fd429;
	neg.f64 	%fd430, %fd515;
	mul.f64 	%fd431, %fd324, %fd430;
	mul.f64 	%fd432, %fd514, %fd325;
	sub.f64 	%fd433, %fd431, %fd432;
	fma.rn.f64 	%fd434, %fd517, %fd328, %fd433;
	fma.rn.f64 	%fd435, %fd516, %fd329, %fd434;
	fma.rn.f64 	%fd436, %fd495, %fd332, %fd435;
	mul.f64 	%fd437, %fd495, %fd330;
	sub.f64 	%fd438, %fd436, %fd437;
	mul.f64 	%fd439, %fd382, %fd326;
	sub.f64 	%fd440, %fd438, %fd439;
	mul.f64 	%fd441, %fd419, %fd326;
	sub.f64 	%fd442, %fd440, %fd441;
	mul.f64 	%fd443, %fd9, %fd326;
	sub.f64 	%fd444, %fd442, %fd443;
	mul.f64 	%fd445, %fd424, %fd326;
	sub.f64 	%fd446, %fd444, %fd445;
	mul.f64 	%fd447, %fd428, %fd327;
	sub.f64 	%fd448, %fd446, %fd447;
	st.global.f64 	[%rd29+80], %fd448;
	mul.f64 	%fd449, %fd514, %fd326;
	fma.rn.f64 	%fd450, %fd515, %fd327, %fd449;
	fma.rn.f64 	%fd451, %fd517, %fd331, %fd450;
	mul.f64 	%fd452, %fd517, %fd330;
	sub.f64 	%fd453, %fd451, %fd452;
	fma.rn.f64 	%fd454, %fd497, %fd329, %fd453;
	fma.rn.f64 	%fd455, %fd495, %fd328, %fd454;
	fma.rn.f64 	%fd456, %fd321, %fd324, %fd455;
	mul.f64 	%fd457, %fd8, %fd325;
	mul.f64 	%fd458, %fd347, %fd457;
	sub.f64 	%fd459, %fd456, %fd458;
	mul.f64 	%fd460, %fd419, %fd325;
	sub.f64 	%fd461, %fd459, %fd460;
	mul.f64 	%fd462, %fd9, %fd325;
	sub.f64 	%fd463, %fd461, %fd462;
	mul.f64 	%fd464, %fd388, %fd325;
	sub.f64 	%fd465, %fd463, %fd464;
	mul.f64 	%fd466, %fd424, %fd325;
	sub.f64 	%fd467, %fd465, %fd466;
	fma.rn.f64 	%fd468, %fd428, %fd324, %fd467;
	st.global.f64 	[%rd29+88], %fd468;
	mul.f64 	%fd469, %fd515, %fd326;
	mul.f64 	%fd470, %fd514, %fd327;
	sub.f64 	%fd471, %fd469, %fd470;
	fma.rn.f64 	%fd472, %fd516, %fd331, %fd471;
	mul.f64 	%fd473, %fd516, %fd330;
	sub.f64 	%fd474, %fd472, %fd473;
	mul.f64 	%fd475, %fd497, %fd328;
	sub.f64 	%fd476, %fd474, %fd475;
	fma.rn.f64 	%fd477, %fd495, %fd329, %fd476;
	mul.f64 	%fd478, %fd321, %fd325;
	sub.f64 	%fd479, %fd477, %fd478;
	mul.f64 	%fd480, %fd8, %fd324;
	mul.f64 	%fd481, %fd347, %fd480;
	sub.f64 	%fd482, %fd479, %fd481;
	mul.f64 	%fd483, %fd419, %fd324;
	sub.f64 	%fd484, %fd482, %fd483;
	mul.f64 	%fd485, %fd9, %fd324;
	sub.f64 	%fd486, %fd484, %fd485;
	mul.f64 	%fd487, %fd388, %fd324;
	sub.f64 	%fd488, %fd486, %fd487;
	mul.f64 	%fd489, %fd424, %fd324;
	sub.f64 	%fd490, %fd488, %fd489;
	mul.f64 	%fd491, %fd428, %fd325;
	sub.f64 	%fd492, %fd490, %fd491;
	st.global.f64 	[%rd29+96], %fd492;
	add.s64 	%rd40, %rd40, %rd3;
	setp.lt.u64 	%p12, %rd40, %rd8;
	@%p12 bra 	$L__BB0_2;
	bra.uni 	$L__BB0_18;
$L__BB0_10:
	ld.param.u64 	%rd38, [_Z24EnsembleDerivativeAndSummP11SystemStatePKS_PK10AtomSample10SystemTypedddddddddddddd_param_3];
	setp.ne.s32 	%p3, %r1, 1;
	cvta.to.global.u64 	%rd12, %rd38;
	mad.lo.s64 	%rd13, %rd40, 56, %rd12;
	ld.global.f64 	%fd524, [%rd13+8];
	ld.global.f64 	%fd525, [%rd13+16];
	ld.global.f64 	%fd522, [%rd13+24];
	ld.global.f64 	%fd523, [%rd13+32];
	ld.global.f64 	%fd41, [%rd13+40];
	ld.global.f64 	%fd42, [%rd13+48];
	ld.global.f64 	%fd43, [%rd13];
	@%p3 bra 	$L__BB0_12;
	ld.param.u64 	%rd33, [_Z24EnsembleDerivativeAndSummP11SystemStatePKS_PK10AtomSample10SystemTypedddddddddddddd_param_2];
	cvta.to.global.u64 	%rd16, %rd33;
	mad.lo.s64 	%rd17, %rd40, 72, %rd16;
	ld.global.f64 	%fd519, [%rd17+56];
	ld.global.f64 	%fd88, [%rd17+64];
	neg.f64 	%fd520, %fd88;
	ld.global.f64 	%fd518, [%rd17+88];
	ld.global.f64 	%fd89, [%rd17+96];
	neg.f64 	%fd521, %fd89;
	bra.uni 	$L__BB0_13;
$L__BB0_12:
	ld.param.u64 	%rd32, [_Z24EnsembleDerivativeAndSummP11SystemStatePKS_PK10AtomSample10SystemTypedddddddddddddd_param_2];
	cvta.to.global.u64 	%rd14, %rd32;
	mad.lo.s64 	%rd15, %rd40, 72, %rd14;
	ld.global.f64 	%fd519, [%rd15+88];
	ld.global.f64 	%fd86, [%rd15+96];
	neg.f64 	%fd520, %fd86;
	ld.global.f64 	%fd518, [%rd15+56];
	ld.global.f64 	%fd87, [%rd15+64];
	neg.f64 	%fd521, %fd87;
$L__BB0_13:
	setp.eq.f64 	%p4, %fd1, 0d0000000000000000;
	mul.f64 	%fd90, %fd525, %fd520;
	fma.rn.f64 	%fd91, %fd524, %fd519, %fd90;
	mul.f64 	%fd92, %fd525, %fd519;
	mul.f64 	%fd93, %fd524, %fd520;
	sub.f64 	%fd94, %fd92, %fd93;
	mul.f64 	%fd95, %fd43, %fd94;
	mul.f64 	%fd96, %fd523, %fd521;
	fma.rn.f64 	%fd97, %fd522, %fd518, %fd96;
	mul.f64 	%fd98, %fd523, %fd518;
	mul.f64 	%fd99, %fd522, %fd521;
	sub.f64 	%fd100, %fd98, %fd99;
	mul.f64 	%fd101, %fd43, %fd100;
	atom.global.add.f64 	%fd102, [%rd1], %fd95;
	neg.f64 	%fd103, %fd91;
	mul.f64 	%fd104, %fd43, %fd103;
	atom.global.add.f64 	%fd105, [%rd1+8], %fd104;
	atom.global.add.f64 	%fd106, [%rd1+16], %fd101;
	neg.f64 	%fd107, %fd97;
	mul.f64 	%fd108, %fd43, %fd107;
	atom.global.add.f64 	%fd109, [%rd1+24], %fd108;
	@%p4 bra 	$L__BB0_15;
	mul.f64 	%fd110, %fd2, %fd522;
	mul.f64 	%fd111, %fd3, %fd523;
	sub.f64 	%fd56, %fd110, %fd111;
	mul.f64 	%fd112, %fd2, %fd523;
	fma.rn.f64 	%fd523, %fd3, %fd522, %fd112;
	mov.f64 	%fd522, %fd56;
$L__BB0_15:
	setp.eq.f64 	%p5, %fd4, 0d0000000000000000;
	@%p5 bra 	$L__BB0_17;
	mul.f64 	%fd113, %fd5, %fd524;
	mul.f64 	%fd114, %fd6, %fd525;
	sub.f64 	%fd60, %fd113, %fd114;
	mul.f64 	%fd115, %fd5, %fd525;
	fma.rn.f64 	%fd525, %fd6, %fd524, %fd115;
	mov.f64 	%fd524, %fd60;
$L__BB0_17:
	ld.param.f64 	%fd508, [_Z24EnsembleDerivativeAndSummP11SystemStatePKS_PK10AtomSample10SystemTypedddddddddddddd_param_18];
	ld.param.f64 	%fd506, [_Z24EnsembleDerivativeAndSummP11SystemStatePKS_PK10AtomSample10SystemTypedddddddddddddd_param_17];
	ld.param.f64 	%fd504, [_Z24EnsembleDerivativeAndSummP11SystemStatePKS_PK10AtomSample10SystemTypedddddddddddddd_param_15];
	ld.param.f64 	%fd502, [_Z24EnsembleDerivativeAndSummP11SystemStatePKS_PK10AtomSample10SystemTypedddddddddddddd_param_13];
	ld.param.f64 	%fd500, [_Z24EnsembleDerivativeAndSummP11SystemStatePKS_PK10AtomSample10SystemTypedddddddddddddd_param_12];
	ld.param.f64 	%fd498, [_Z24EnsembleDerivativeAndSummP11SystemStatePKS_PK10AtomSample10SystemTypedddddddddddddd_param_11];
	ld.param.f64 	%fd496, [_Z24EnsembleDerivativeAndSummP11SystemStatePKS_PK10AtomSample10SystemTypedddddddddddddd_param_10];
	ld.param.f64 	%fd494, [_Z24EnsembleDerivativeAndSummP11SystemStatePKS_PK10AtomSample10SystemTypedddddddddddddd_param_9];
	ld.param.u64 	%rd34, [_Z24EnsembleDerivativeAndSummP11SystemStatePKS_PK10AtomSample10SystemTypedddddddddddddd_param_2];
	mul.lo.s64 	%rd18, %rd40, 72;
	add.s64 	%rd19, %rd1, %rd18;
	setp.eq.s32 	%p6, %r1, 1;
	selp.f64 	%fd116, %fd42, %fd41, %p6;
	add.f64 	%fd117, %fd498, %fd116;
	selp.f64 	%fd118, %fd41, %fd42, %p6;
	add.f64 	%fd119, %fd500, %fd118;
	cvta.to.global.u64 	%rd20, %rd34;
	add.s64 	%rd21, %rd20, %rd18;
	ld.global.f64 	%fd120, [%rd21+96];
	ld.global.f64 	%fd121, [%rd21+88];
	ld.global.f64 	%fd122, [%rd21+80];
	ld.global.f64 	%fd123, [%rd21+72];
	ld.global.f64 	%fd124, [%rd21+64];
	ld.global.f64 	%fd125, [%rd21+56];
	ld.global.f64 	%fd126, [%rd21+48];
	ld.global.f64 	%fd127, [%rd21+40];
	ld.global.f64 	%fd128, [%rd21+32];
	mul.f64 	%fd129, %fd525, 0dC000000000000000;
	mul.f64 	%fd130, %fd129, %fd125;
	add.f64 	%fd131, %fd524, %fd524;
	mul.f64 	%fd132, %fd131, %fd124;
	sub.f64 	%fd133, %fd130, %fd132;
	add.f64 	%fd134, %fd496, %fd496;
	mul.f64 	%fd135, %fd134, %fd123;
	sub.f64 	%fd136, %fd133, %fd135;
	mul.f64 	%fd137, %fd7, %fd122;
	sub.f64 	%fd138, %fd136, %fd137;
	mul.f64 	%fd139, %fd73, %fd127;
	add.f64 	%fd140, %fd139, %fd138;
	mul.f64 	%fd141, %fd504, %fd126;
	add.f64 	%fd142, %fd141, %fd140;
	st.global.f64 	[%rd19+32], %fd142;
	mul.f64 	%fd143, %fd523, 0dC000000000000000;
	mul.f64 	%fd144, %fd143, %fd121;
	add.f64 	%fd145, %fd522, %fd522;
	mul.f64 	%fd146, %fd145, %fd120;
	sub.f64 	%fd147, %fd144, %fd146;
	add.f64 	%fd148, %fd525, %fd525;
	fma.rn.f64 	%fd149, %fd148, %fd125, %fd147;
	add.f64 	%fd150, %fd132, %fd149;
	sub.f64 	%fd151, %fd150, %fd139;
	mul.f64 	%fd152, %fd502, %fd75;
	mul.f64 	%fd153, %fd152, %fd127;
	sub.f64 	%fd154, %fd151, %fd153;
	mul.f64 	%fd155, %fd75, %fd126;
	add.f64 	%fd156, %fd502, 0d3FF0000000000000;
	mul.f64 	%fd157, %fd156, %fd155;
	add.f64 	%fd158, %fd157, %fd154;
	st.global.f64 	[%rd19+40], %fd158;
	add.f64 	%fd159, %fd523, %fd523;
	fma.rn.f64 	%fd160, %fd159, %fd121, %fd146;
	add.f64 	%fd161, %fd135, %fd160;
	add.f64 	%fd162, %fd137, %fd161;
	sub.f64 	%fd163, %fd162, %fd141;
	add.f64 	%fd164, %fd153, %fd163;
	sub.f64 	%fd165, %fd164, %fd157;
	st.global.f64 	[%rd19+48], %fd165;
	neg.f64 	%fd166, %fd523;
	mul.f64 	%fd167, %fd123, %fd166;
	mul.f64 	%fd168, %fd522, %fd122;
	sub.f64 	%fd169, %fd167, %fd168;
	fma.rn.f64 	%fd170, %fd525, %fd128, %fd169;
	mul.f64 	%fd171, %fd525, %fd127;
	sub.f64 	%fd172, %fd170, %fd171;
	mul.f64 	%fd173, %fd496, %fd121;
	sub.f64 	%fd174, %fd172, %fd173;
	mul.f64 	%fd175, %fd494, %fd120;
	sub.f64 	%fd176, %fd174, %fd175;
	mul.f64 	%fd177, %fd119, %fd124;
	sub.f64 	%fd178, %fd176, %fd177;
	mul.f64 	%fd179, %fd8, %fd125;
	sub.f64 	%fd180, %fd178, %fd179;
	mul.f64 	%fd181, %fd502, %fd9;
	mul.f64 	%fd182, %fd181, %fd125;
	sub.f64 	%fd183, %fd180, %fd182;
	mul.f64 	%fd184, %fd506, 0d3FE0000000000000;
	mul.f64 	%fd185, %fd184, %fd125;
	sub.f64 	%fd186, %fd183, %fd185;
	st.global.f64 	[%rd19+56], %fd186;
	mul.f64 	%fd187, %fd522, %fd123;
	mul.f64 	%fd188, %fd523, %fd122;
	sub.f64 	%fd189, %fd187, %fd188;
	fma.rn.f64 	%fd190, %fd524, %fd128, %fd189;
	mul.f64 	%fd191, %fd524, %fd127;
	sub.f64 	%fd192, %fd190, %fd191;
	fma.rn.f64 	%fd193, %fd496, %fd120, %fd192;
	mul.f64 	%fd194, %fd494, %fd121;
	sub.f64 	%fd195, %fd193, %fd194;
	fma.rn.f64 	%fd196, %fd119, %fd125, %fd195;
	mul.f64 	%fd197, %fd8, %fd124;
	sub.f64 	%fd198, %fd196, %fd197;
	mul.f64 	%fd199, %fd181, %fd124;
	sub.f64 	%fd200, %fd198, %fd199;
	mul.f64 	%fd201, %fd184, %fd124;
	sub.f64 	%fd202, %fd200, %fd201;
	st.global.f64 	[%rd19+64], %fd202;
	mul.f64 	%fd203, %fd523, %fd125;
	mul.f64 	%fd204, %fd522, %fd124;
	sub.f64 	%fd205, %fd203, %fd204;
	mul.f64 	%fd206, %fd525, %fd121;
	sub.f64 	%fd207, %fd205, %fd206;
	fma.rn.f64 	%fd208, %fd524, %fd120, %fd207;
	fma.rn.f64 	%fd209, %fd496, %fd128, %fd208;
	mul.f64 	%fd210, %fd496, %fd126;
	sub.f64 	%fd211, %fd209, %fd210;
	mul.f64 	%fd212, %fd504, 0d3FE0000000000000;
	mul.f64 	%fd213, %fd212, %fd123;
	sub.f64 	%fd214, %fd211, %fd213;
	mul.f64 	%fd215, %fd9, %fd123;
	mul.f64 	%fd216, %fd156, %fd215;
	sub.f64 	%fd217, %fd214, %fd216;
	mul.f64 	%fd218, %fd508, 0d3FE0000000000000;
	mul.f64 	%fd219, %fd218, %fd123;
	sub.f64 	%fd220, %fd217, %fd219;
	neg.f64 	%fd221, %fd117;
	sub.f64 	%fd222, %fd221, %fd119;
	fma.rn.f64 	%fd223, %fd222, %fd122, %fd220;
	st.global.f64 	[%rd19+72], %fd223;
	mul.f64 	%fd224, %fd523, %fd124;
	fma.rn.f64 	%fd225, %fd522, %fd125, %fd224;
	mul.f64 	%fd226, %fd525, %fd120;
	sub.f64 	%fd227, %fd225, %fd226;
	mul.f64 	%fd228, %fd524, %fd121;
	sub.f64 	%fd229, %fd227, %fd228;
	fma.rn.f64 	%fd230, %fd494, %fd128, %fd229;
	mul.f64 	%fd231, %fd494, %fd126;
	sub.f64 	%fd232, %fd230, %fd231;
	mul.f64 	%fd233, %fd212, %fd122;
	sub.f64 	%fd234, %fd232, %fd233;
	mul.f64 	%fd235, %fd9, %fd122;
	mul.f64 	%fd236, %fd156, %fd235;
	sub.f64 	%fd237, %fd234, %fd236;
	mul.f64 	%fd238, %fd218, %fd122;
	sub.f64 	%fd239, %fd237, %fd238;
	mul.f64 	%fd240, %fd222, %fd123;
	sub.f64 	%fd241, %fd239, %fd240;
	st.global.f64 	[%rd19+80], %fd241;
	mul.f64 	%fd242, %fd523, %fd127;
	mul.f64 	%fd243, %fd523, %fd126;
	sub.f64 	%fd244, %fd242, %fd243;
	fma.rn.f64 	%fd245, %fd525, %fd123, %fd244;
	fma.rn.f64 	%fd246, %fd524, %fd122, %fd245;
	fma.rn.f64 	%fd247, %fd496, %fd125, %fd246;
	fma.rn.f64 	%fd248, %fd494, %fd124, %fd247;
	fma.rn.f64 	%fd249, %fd119, %fd120, %fd248;
	mul.f64 	%fd250, %fd8, %fd121;
	sub.f64 	%fd251, %fd249, %fd250;
	mul.f64 	%fd252, %fd212, %fd121;
	sub.f64 	%fd253, %fd251, %fd252;
	mul.f64 	%fd254, %fd181, %fd121;
	sub.f64 	%fd255, %fd253, %fd254;
	mul.f64 	%fd256, %fd9, %fd121;
	mul.f64 	%fd257, %fd156, %fd256;
	sub.f64 	%fd258, %fd255, %fd257;
	mul.f64 	%fd259, %fd184, %fd121;
	sub.f64 	%fd260, %fd258, %fd259;
	mul.f64 	%fd261, %fd218, %fd121;
	sub.f64 	%fd262, %fd260, %fd261;
	fma.rn.f64 	%fd263, %fd222, %fd120, %fd262;
	st.global.f64 	[%rd19+88], %fd263;
	mul.f64 	%fd264, %fd522, %fd127;
	mul.f64 	%fd265, %fd522, %fd126;
	sub.f64 	%fd266, %fd264, %fd265;
	fma.rn.f64 	%fd267, %fd525, %fd122, %fd266;
	mul.f64 	%fd268, %fd524, %fd123;
	sub.f64 	%fd269, %fd267, %fd268;
	mul.f64 	%fd270, %fd496, %fd124;
	sub.f64 	%fd271, %fd269, %fd270;
	fma.rn.f64 	%fd272, %fd494, %fd125, %fd271;
	mul.f64 	%fd273, %fd119, %fd121;
	sub.f64 	%fd274, %fd272, %fd273;
	mul.f64 	%fd275, %fd8, %fd120;
	sub.f64 	%fd276, %fd274, %fd275;
	mul.f64 	%fd277, %fd212, %fd120;
	sub.f64 	%fd278, %fd276, %fd277;
	mul.f64 	%fd279, %fd181, %fd120;
	sub.f64 	%fd280, %fd278, %fd279;
	mul.f64 	%fd281, %fd9, %fd120;
	mul.f64 	%fd282, %fd156, %fd281;
	sub.f64 	%fd283, %fd280, %fd282;
	mul.f64 	%fd284, %fd184, %fd120;
	sub.f64 	%fd285, %fd283, %fd284;
	mul.f64 	%fd286, %fd218, %fd120;
	sub.f64 	%fd287, %fd285, %fd286;
	mul.f64 	%fd288, %fd222, %fd121;
	sub.f64 	%fd289, %fd287, %fd288;
	st.global.f64 	[%rd19+96], %fd289;
	add.s64 	%rd40, %rd40, %rd3;
	setp.lt.u64 	%p7, %rd40, %rd8;
	@%p7 bra 	$L__BB0_10;
$L__BB0_18:
	ret;

}
	// .globl	_Z32GlobalDensityMatricesWeightedSummP13DensityMatrixPKS_dS2_d
.visible .entry _Z32GlobalDensityMatricesWeightedSummP13DensityMatrixPKS_dS2_d(
	.param .u64 _Z32GlobalDensityMatricesWeightedSummP13DensityMatrixPKS_dS2_d_param_0,
	.param .u64 .ptr .align 1 _Z32GlobalDensityMatricesWeightedSummP13DensityMatrixPKS_dS2_d_param_1,
	.param .u64 .ptr .align 1 _Z32GlobalDensityMatricesWeightedSummP13DensityMatrixPKS_dS2_d_param_2,
	.param .f64 _Z32GlobalDensityMatricesWeightedSummP13DensityMatrixPKS_dS2_d_param_3,
	.param .u64 .ptr .align 1 _Z32GlobalDensityMatricesWeightedSummP13DensityMatrixPKS_dS2_d_param_4,
	.param .f64 _Z32GlobalDensityMatricesWeightedSummP13DensityMatrixPKS_dS2_d_param_5
)
{
	.reg .pred 	%p<3>;
	.reg .b32 	%r<7>;
	.reg .b64 	%rd<17>;
	.reg .b64 	%fd<39>;

	ld.param.u64 	%rd8, [_Z32GlobalDensityMatricesWeightedSummP13DensityMatrixPKS_dS2_d_param_0];
	ld.param.u64 	%rd9, [_Z32GlobalDensityMatricesWeightedSummP13DensityMatrixPKS_dS2_d_param_1];
	ld.param.u64 	%rd10, [_Z32GlobalDensityMatricesWeightedSummP13DensityMatrixPKS_dS2_d_param_2];
	ld.param.f64 	%fd1, [_Z32GlobalDensityMatricesWeightedSummP13DensityMatrixPKS_dS2_d_param_3];
	ld.param.u64 	%rd11, [_Z32GlobalDensityMatricesWeightedSummP13DensityMatrixPKS_dS2_d_param_4];
	ld.param.f64 	%fd2, [_Z32GlobalDensityMatricesWeightedSummP13DensityMatrixPKS_dS2_d_param_5];
	mov.u32 	%r2, %ctaid.x;
	mov.u32 	%r3, %ntid.x;
	mov.u32 	%r4, %tid.x;
	mad.lo.s32 	%r5, %r2, %r3, %r4;
	cvt.u64.u32 	%rd16, %r5;
	mov.u32 	%r6, %nctaid.x;
	mul.lo.s32 	%r1, %r6, %r3;
	setp.le.u64 	%p1, %rd8, %rd16;
	@%p1 bra 	$L__BB1_3;
	cvt.u64.u32 	%rd2, %r1;
	cvta.to.global.u64 	%rd3, %rd10;
	cvta.to.global.u64 	%rd4, %rd11;
	cvta.to.global.u64 	%rd5, %rd9;
$L__BB1_2:
	mul.lo.s64 	%rd12, %rd16, 72;
	add.s64 	%rd13, %rd3, %rd12;
	ld.global.f64 	%fd3, [%rd13];
	add.s64 	%rd14, %rd4, %rd12;
	ld.global.f64 	%fd4, [%rd14];
	mul.f64 	%fd5, %fd2, %fd4;
	fma.rn.f64 	%fd6, %fd1, %fd3, %fd5;
	add.s64 	%rd15, %rd5, %rd12;
	st.global.f64 	[%rd15], %fd6;
	ld.global.f64 	%fd7, [%rd13+8];
	ld.global.f64 	%fd8, [%rd14+8];
	mul.f64 	%fd9, %fd2, %fd8;
	fma.rn.f64 	%fd10, %fd1, %fd7, %fd9;
	st.global.f64 	[%rd15+8], %fd10;
	ld.global.f64 	%fd11, [%rd13+16];
	ld.global.f64 	%fd12, [%rd14+16];
	mul.f64 	%fd13, %fd2, %fd12;
	fma.rn.f64 	%fd14, %fd1, %fd11, %fd13;
	st.global.f64 	[%rd15+16], %fd14;
	ld.global.f64 	%fd15, [%rd13+24];
	ld.global.f64 	%fd16, [%rd14+24];
	mul.f64 	%fd17, %fd2, %fd16;
	fma.rn.f64 	%fd18, %fd1, %fd15, %fd17;
	st.global.f64 	[%rd15+24], %fd18;
	ld.global.f64 	%fd19, [%rd13+32];
	ld.global.f64 	%fd20, [%rd14+32];
	mul.f64 	%fd21, %fd2, %fd20;
	fma.rn.f64 	%fd22, %fd1, %fd19, %fd21;
	st.global.f64 	[%rd15+32], %fd22;
	ld.global.f64 	%fd23, [%rd13+40];
	ld.global.f64 	%fd24, [%rd14+40];
	mul.f64 	%fd25, %fd2, %fd24;
	fma.rn.f64 	%fd26, %fd1, %fd23, %fd25;
	st.global.f64 	[%rd15+40], %fd26;
	ld.global.f64 	%fd27, [%rd13+48];
	ld.global.f64 	%fd28, [%rd14+48];
	mul.f64 	%fd29, %fd2, %fd28;
	fma.rn.f64 	%fd30, %fd1, %fd27, %fd29;
	st.global.f64 	[%rd15+48], %fd30;
	ld.global.f64 	%fd31, [%rd13+56];
	ld.global.f64 	%fd32, [%rd14+56];
	mul.f64 	%fd33, %fd2, %fd32;
	fma.rn.f64 	%fd34, %fd1, %fd31, %fd33;
	st.global.f64 	[%rd15+56], %fd34;
	ld.global.f64 	%fd35, [%rd13+64];
	ld.global.f64 	%fd36, [%rd14+64];
	mul.f64 	%fd37, %fd2, %fd36;
	fma.rn.f64 	%fd38, %fd1, %fd35, %fd37;
	st.global.f64 	[%rd15+64], %fd38;
	add.s64 	%rd16, %rd16, %rd2;
	setp.lt.u64 	%p2, %rd16, %rd8;
	@%p2 bra 	$L__BB1_2;
$L__BB1_3:
	ret;

}
	// .globl	_Z28GlobalCavityStateWeightedSummP11SystemStatePKS_dS2_d
.visible .entry _Z28GlobalCavityStateWeightedSummP11SystemStatePKS_dS2_d(
	.param .u64 _Z28GlobalCavityStateWeightedSummP11SystemStatePKS_dS2_d_param_0,
	.param .u64 .ptr .align 1 _Z28GlobalCavityStateWeightedSummP11SystemStatePKS_dS2_d_param_1,
	.param .u64 .ptr .align 1 _Z28GlobalCavityStateWeightedSummP11SystemStatePKS_dS2_d_param_2,
	.param .f64 _Z28GlobalCavityStateWeightedSummP11SystemStatePKS_dS2_d_param_3,
	.param .u64 .ptr .align 1 _Z28GlobalCavityStateWeightedSummP11SystemStatePKS_dS2_d_param_4,
	.param .f64 _Z28GlobalCavityStateWeightedSummP11SystemStatePKS_dS2_d_param_5
)
{
	.reg .b64 	%rd<7>;
	.reg .b64 	%fd<19>;

	ld.param.u64 	%rd1, [_Z28GlobalCavityStateWeightedSummP11SystemStatePKS_dS2_d_param_1];
	ld.param.u64 	%rd2, [_Z28GlobalCavityStateWeightedSummP11SystemStatePKS_dS2_d_param_2];
	ld.param.f64 	%fd1, [_Z28GlobalCavityStateWeightedSummP11SystemStatePKS_dS2_d_param_3];
	ld.param.u64 	%rd3, [_Z28GlobalCavityStateWeightedSummP11SystemStatePKS_dS2_d_param_4];
	ld.param.f64 	%fd2, [_Z28GlobalCavityStateWeightedSummP11SystemStatePKS_dS2_d_param_5];
	cvta.to.global.u64 	%rd4, %rd1;
	cvta.to.global.u64 	%rd5, %rd3;
	cvta.to.global.u64 	%rd6, %rd2;
	ld.global.f64 	%fd3, [%rd6];
	ld.global.f64 	%fd4, [%rd5];
	mul.f64 	%fd5, %fd2, %fd4;
	fma.rn.f64 	%fd6, %fd1, %fd3, %fd5;
	st.global.f64 	[%rd4], %fd6;
	ld.global.f64 	%fd7, [%rd6+8];
	ld.global.f64 	%fd8, [%rd5+8];
	mul.f64 	%fd9, %fd2, %fd8;
	fma.rn.f64 	%fd10, %fd1, %fd7, %fd9;
	st.global.f64 	[%rd4+8], %fd10;
	ld.global.f64 	%fd11, [%rd6+16];
	ld.global.f64 	%fd12, [%rd5+16];
	mul.f64 	%fd13, %fd2, %fd12;
	fma.rn.f64 	%fd14, %fd1, %fd11, %fd13;
	st.global.f64 	[%rd4+16], %fd14;
	ld.global.f64 	%fd15, [%rd6+24];
	ld.global.f64 	%fd16, [%rd5+24];
	mul.f64 	%fd17, %fd2, %fd16;
	fma.rn.f64 	%fd18, %fd1, %fd15, %fd17;
	st.global.f64 	[%rd4+24], %fd18;
	ret;

}


// ===== COMPILED SASS (sm_100) =====

	.target	sm_100

	.elftype	@"ET_EXEC"


//--------------------- .note.nv.tkinfo           --------------------------
	.section	.note.nv.tkinfo,"",@"SHT_NOTE"
	.sectionflags	@"SHF_NOTE_NV_TKINFO"
	.tkinfo
        /*0018*/ 	.word	0x00000002
        /*0030*/ 	.string	""
        /*0030*/ 	.string	"ptxas"
        /*0030*/ 	.string	"Cuda compilation tools, release 13.0, V13.0.88"
        /*0030*/ 	.string	"Build cuda_13.0.r13.0/compiler.36424714_0"
        /*0030*/ 	.string	"-arch sm_100 -m 64 "



//--------------------- .note.nv.cuinfo           --------------------------
	.section	.note.nv.cuinfo,"",@"SHT_NOTE"
	.sectionflags	@"SHF_NOTE_NV_CUINFO"
        /*0018*/ 	.short	0x0002
        /*001a*/ 	.short	0x0064
        /*001c*/ 	.short	0x0082
	.zero		2


//--------------------- .nv.info                  --------------------------
	.section	.nv.info,"",@"SHT_CUDA_INFO"
	.align	4


	//----- nvinfo : EIATTR_REGCOUNT
	.align		4
        /*0000*/ 	.byte	0x04, 0x2f
        /*0002*/ 	.short	(.L_1 - .L_0)
	.align		4
.L_0:
        /*0004*/ 	.word	index@(_Z24EnsembleDerivativeAndSummP11SystemStatePKS_PK10AtomSample10SystemTypedddddddddddddd)
        /*0008*/ 	.word	0x00000048


	//----- nvinfo : EIATTR_FRAME_SIZE
	.align		4
.L_1:
        /*000c*/ 	.byte	0x04, 0x11
        /*000e*/ 	.short	(.L_3 - .L_2)
	.align		4
.L_2:
        /*0010*/ 	.word	index@($__internal_1_$__cuda_sm20_dsqrt_rn_f64_mediumpath_v1)
        /*0014*/ 	.word	0x00000000


	//----- nvinfo : EIATTR_FRAME_SIZE
	.align		4
.L_3:
        /*0018*/ 	.byte	0x04, 0x11
        /*001a*/ 	.short	(.L_5 - .L_4)
	.align		4
.L_4:
        /*001c*/ 	.word	index@($__internal_0_$__cuda_sm20_dblrcp_rn_slowpath_v3)
        /*0020*/ 	.word	0x00000000


	//----- nvinfo : EIATTR_FRAME_SIZE
	.align		4
.L_5:
        /*0024*/ 	.byte	0x04, 0x11
        /*0026*/ 	.short	(.L_7 - .L_6)
	.align		4
.L_6:
        /*0028*/ 	.word	index@(_Z24EnsembleDerivativeAndSummP11SystemStatePKS_PK10AtomSample10SystemTypedddddddddddddd)
        /*002c*/ 	.word	0x00000000


	//----- nvinfo : EIATTR_REGCOUNT
	.align		4
.L_7:
        /*0030*/ 	.byte	0x04, 0x2f
        /*0032*/ 	.short	(.L_9 - .L_8)
	.align		4
.L_8:
        /*0034*/ 	.word	index@(_Z32GlobalDensityMatricesWeightedSummP13DensityMatrixPKS_dS2_d)
        /*0038*/ 	.word	0x00000018


	//----- nvinfo : EIATTR_FRAME_SIZE
	.align		4
.L_9:
        /*003c*/ 	.byte	0x04, 0x11
        /*003e*/ 	.short	(.L_11 - .L_10)
	.align		4
.L_10:
        /*0040*/ 	.word	index@(_Z32GlobalDensityMatricesWeightedSummP13DensityMatrixPKS_dS2_d)
        /*0044*/ 	.word	0x00000000


	//----- nvinfo : EIATTR_REGCOUNT
	.align		4
.L_11:
        /*0048*/ 	.byte	0x04, 0x2f
        /*004a*/ 	.short	(.L_13 - .L_12)
	.align		4
.L_12:
        /*004c*/ 	.word	index@(_Z28GlobalCavityStateWeightedSummP11SystemStatePKS_dS2_d)
        /*0050*/ 	.word	0x00000012


	//----- nvinfo : EIATTR_FRAME_SIZE
	.align		4
.L_13:
        /*0054*/ 	.byte	0x04, 0x11
        /*0056*/ 	.short	(.L_15 - .L_14)
	.align		4
.L_14:
        /*0058*/ 	.word	index@(_Z28GlobalCavityStateWeightedSummP11SystemStatePKS_dS2_d)
        /*005c*/ 	.word	0x00000000


	//----- nvinfo : EIATTR_MIN_STACK_SIZE
	.align		4
.L_15:
        /*0060*/ 	.byte	0x04, 0x12
        /*0062*/ 	.short	(.L_17 - .L_16)
	.align		4
.L_16:
        /*0064*/ 	.word	index@(_Z28GlobalCavityStateWeightedSummP11SystemStatePKS_dS2_d)
        /*0068*/ 	.word	0x00000000


	//----- nvinfo : EIATTR_MIN_STACK_SIZE
	.align		4
.L_17:
        /*006c*/ 	.byte	0x04, 0x12
        /*006e*/ 	.short	(.L_19 - .L_18)
	.align		4
.L_18:
        /*0070*/ 	.word	index@(_Z32GlobalDensityMatricesWeightedSummP13DensityMatrixPKS_dS2_d)
        /*0074*/ 	.word	0x00000000


	//----- nvinfo : EIATTR_MIN_STACK_SIZE
	.align		4
.L_19:
        /*0078*/ 	.byte	0x04, 0x12
        /*007a*/ 	.short	(.L_21 - .L_20)
	.align		4
.L_20:
        /*007c*/ 	.word	index@(_Z24EnsembleDerivativeAndSummP11SystemStatePKS_PK10AtomSample10SystemTypedddddddddddddd)
        /*0080*/ 	.word	0x00000000
.L_21:


//--------------------- .nv.compat                --------------------------
	.section	.nv.compat,"",@"SHT_CUDA_COMPAT_INFO"
	.align	4
        /*0000*/ 	.byte	0x02, 0x09, 0x00, 0x00, 0x02, 0x02, 0x01, 0x00, 0x02, 0x05, 0x05, 0x00, 0x03, 0x07, 0x01, 0x01
        /*0010*/ 	.byte	0x02, 0x03, 0x00, 0x00, 0x02, 0x06, 0x01, 0x00, 0x04, 0x0b, 0x08, 0x00, 0x01, 0x00, 0x00, 0x00
        /*0020*/ 	.byte	0x00, 0x00, 0x00, 0x00


//--------------------- .nv.info._Z28GlobalCavityStateWeightedSummP11SystemStatePKS_dS2_d --------------------------
	.section	.nv.info._Z28GlobalCavityStateWeightedSummP11SystemStatePKS_dS2_d,"",@"SHT_CUDA_INFO"
	.sectionflags	@""
	.align	4


	//----- nvinfo : EIATTR_CUDA_API_VERSION
	.align		4
        /*0000*/ 	.byte	0x04, 0x37
        /*0002*/ 	.short	(.L_23 - .L_22)
.L_22:
        /*0004*/ 	.word	0x00000082


	//----- nvinfo : EIATTR_KPARAM_INFO
	.align		4
.L_23:
        /*0008*/ 	.byte	0x04, 0x17
        /*000a*/ 	.short	(.L_25 - .L_24)
.L_24:
        /*000c*/ 	.word	0x00000000
        /*0010*/ 	.short	0x0005
        /*0012*/ 	.short	0x0028
        /*0014*/ 	.byte	0x00, 0xf0, 0x21, 0x00


	//----- nvinfo : EIATTR_KPARAM_INFO
	.align		4
.L_25:
        /*0018*/ 	.byte	0x04, 0x17
        /*001a*/ 	.short	(.L_27 - .L_26)
.L_26:
        /*001c*/ 	.word	0x00000000
        /*0020*/ 	.short	0x0004
        /*0022*/ 	.short	0x0020
        /*0024*/ 	.byte	0x00, 0xf5, 0x21, 0x00


	//----- nvinfo : EIATTR_KPARAM_INFO
	.align		4
.L_27:
        /*0028*/ 	.byte	0x04, 0x17
        /*002a*/ 	.short	(.L_29 - .L_28)
.L_28:
        /*002c*/ 	.word	0x00000000
        /*0030*/ 	.short	0x0003
        /*0032*/ 	.short	0x0018
        /*0034*/ 	.byte	0x00, 0xf0, 0x21, 0x00


	//----- nvinfo : EIATTR_KPARAM_INFO
	.align		4
.L_29:
        /*0038*/ 	.byte	0x04, 0x17
        /*003a*/ 	.short	(.L_31 - .L_30)
.L_30:
        /*003c*/ 	.word	0x00000000
        /*0040*/ 	.short	0x0002
        /*0042*/ 	.short	0x0010
        /*0044*/ 	.byte	0x00, 0xf5, 0x21, 0x00


	//----- nvinfo : EIATTR_KPARAM_INFO
	.align		4
.L_31:
        /*0048*/ 	.byte	0x04, 0x17
        /*004a*/ 	.short	(.L_33 - .L_32)
.L_32:
        /*004c*/ 	.word	0x00000000
        /*0050*/ 	.short	0x0001
        /*0052*/ 	.short	0x0008
        /*0054*/ 	.byte	0x00, 0xf5, 0x21, 0x00


	//----- nvinfo : EIATTR_KPARAM_INFO
	.align		4
.L_33:
        /*0058*/ 	.byte	0x04, 0x17
        /*005a*/ 	.short	(.L_35 - .L_34)
.L_34:
        /*005c*/ 	.word	0x00000000
        /*0060*/ 	.short	0x0000
        /*0062*/ 	.short	0x0000
        /*0064*/ 	.byte	0x00, 0xf0, 0x21, 0x00


	//----- nvinfo : EIATTR_SPARSE_MMA_MASK
	.align		4
.L_35:
        /*0068*/ 	.byte	0x03, 0x50
        /*006a*/ 	.short	0x0000


	//----- nvinfo : EIATTR_MAXREG_COUNT
	.align		4
        /*006c*/ 	.byte	0x03, 0x1b
        /*006e*/ 	.short	0x00ff


	//----- nvinfo : EIATTR_MERCURY_ISA_VERSION
	.align		4
        /*0070*/ 	.byte	0x03, 0x5f
        /*0072*/ 	.short	0x0101


	//----- nvinfo : EIATTR_VRC_CTA_INIT_COUNT
	.align		4
        /*0074*/ 	.byte	0x02, 0x4a
	.zero		1
	.zero		1


	//----- nvinfo : EIATTR_EXIT_INSTR_OFFSETS
	.align		4
        /*0078*/ 	.byte	0x04, 0x1c
        /*007a*/ 	.short	(.L_37 - .L_36)


	//   ....[0]....
.L_36:
        /*007c*/ 	.word	0x000001b0


	//----- nvinfo : EIATTR_CBANK_PARAM_SIZE
	.align		4
.L_37:
        /*0080*/ 	.byte	0x03, 0x19
        /*0082*/ 	.short	0x0030


	//----- nvinfo : EIATTR_PARAM_CBANK
	.align		4
        /*0084*/ 	.byte	0x04, 0x0a
        /*0086*/ 	.short	(.L_39 - .L_38)
	.align		4
.L_38:
        /*0088*/ 	.word	index@(.nv.constant0._Z28GlobalCavityStateWeightedSummP11SystemStatePKS_dS2_d)
        /*008c*/ 	.short	0x0380
        /*008e*/ 	.short	0x0030


	//----- nvinfo : EIATTR_SW_WAR
	.align		4
.L_39:
        /*0090*/ 	.byte	0x04, 0x36
        /*0092*/ 	.short	(.L_41 - .L_40)
.L_40:
        /*0094*/ 	.word	0x00000008
.L_41:


//--------------------- .nv.info._Z32GlobalDensityMatricesWeightedSummP13DensityMatrixPKS_dS2_d --------------------------
	.section	.nv.info._Z32GlobalDensityMatricesWeightedSummP13DensityMatrixPKS_dS2_d,"",@"SHT_CUDA_INFO"
	.sectionflags	@""
	.align	4


	//----- nvinfo : EIATTR_CUDA_API_VERSION
	.align		4
        /*0000*/ 	.byte	0x04, 0x37
        /*0002*/ 	.short	(.L_43 - .L_42)
.L_42:
        /*0004*/ 	.word	0x00000082


	//----- nvinfo : EIATTR_KPARAM_INFO
	.align		4
.L_43:
        /*0008*/ 	.byte	0x04, 0x17
        /*000a*/ 	.short	(.L_45 - .L_44)
.L_44:
        /*000c*/ 	.word	0x00000000
        /*0010*/ 	.short	0x0005
        /*0012*/ 	.short	0x0028
        /*0014*/ 	.byte	0x00, 0xf0, 0x21, 0x00


	//----- nvinfo : EIATTR_KPARAM_INFO
	.align		4
.L_45:
        /*0018*/ 	.byte	0x04, 0x17
        /*001a*/ 	.short	(.L_47 - .L_46)
.L_46:
        /*001c*/ 	.word	0x00000000
        /*0020*/ 	.short	0x0004
        /*0022*/ 	.short	0x0020
        /*0024*/ 	.byte	0x00, 0xf5, 0x21, 0x00


	//----- nvinfo : EIATTR_KPARAM_INFO
	.align		4
.L_47:
        /*0028*/ 	.byte	0x04, 0x17
        /*002a*/ 	.short	(.L_49 - .L_48)
.L_48:
        /*002c*/ 	.word	0x00000000
        /*0030*/ 	.short	0x0003
        /*0032*/ 	.short	0x0018
        /*0034*/ 	.byte	0x00, 0xf0, 0x21, 0x00


	//----- nvinfo : EIATTR_KPARAM_INFO
	.align		4
.L_49:
        /*0038*/ 	.byte	0x04, 0x17
        /*003a*/ 	.short	(.L_51 - .L_50)
.L_50:
        /*003c*/ 	.word	0x00000000
        /*0040*/ 	.short	0x0002
        /*0042*/ 	.short	0x0010
        /*0044*/ 	.byte	0x00, 0xf5, 0x21, 0x00


	//----- nvinfo : EIATTR_KPARAM_INFO
	.align		4
.L_51:
        /*0048*/ 	.byte	0x04, 0x17
        /*004a*/ 	.short	(.L_53 - .L_52)
.L_52:
        /*004c*/ 	.word	0x00000000
        /*0050*/ 	.short	0x0001
        /*0052*/ 	.short	0x0008
        /*0054*/ 	.byte	0x00, 0xf5, 0x21, 0x00


	//----- nvinfo : EIATTR_KPARAM_INFO
	.align		4
.L_53:
        /*0058*/ 	.byte	0x04, 0x17
        /*005a*/ 	.short	(.L_55 - .L_54)
.L_54:
        /*005c*/ 	.word	0x00000000
        /*0060*/ 	.short	0x0000
        /*0062*/ 	.short	0x0000
        /*0064*/ 	.byte	0x00, 0xf0, 0x21, 0x00


	//----- nvinfo : EIATTR_SPARSE_MMA_MASK
	.align		4
.L_55:
        /*0068*/ 	.byte	0x03, 0x50
        /*006a*/ 	.short	0x0000


	//----- nvinfo : EIATTR_MAXREG_COUNT
	.align		4
        /*006c*/ 	.byte	0x03, 0x1b
        /*006e*/ 	.short	0x00ff


	//----- nvinfo : EIATTR_MERCURY_ISA_VERSION
	.align		4
        /*0070*/ 	.byte	0x03, 0x5f
        /*0072*/ 	.short	0x0101


	//----- nvinfo : EIATTR_VRC_CTA_INIT_COUNT
	.align		4
        /*0074*/ 	.byte	0x02, 0x4a
	.zero		1
	.zero		1


	//----- nvinfo : EIATTR_EXIT_INSTR_OFFSETS
	.align		4
        /*0078*/ 	.byte	0x04, 0x1c
        /*007a*/ 	.short	(.L_57 - .L_56)


	//   ....[0]....
.L_56:
        /*007c*/ 	.word	0x000000a0


	//   ....[1]....
        /*0080*/ 	.word	0x000004c0


	//----- nvinfo : EIATTR_CRS_STACK_SIZE
	.align		4
.L_57:
        /*0084*/ 	.byte	0x04, 0x1e
        /*0086*/ 	.short	(.L_59 - .L_58)
.L_58:
        /*0088*/ 	.word	0x00000000


	//----- nvinfo : EIATTR_CBANK_PARAM_SIZE
	.align		4
.L_59:
        /*008c*/ 	.byte	0x03, 0x19
        /*008e*/ 	.short	0x0030


	//----- nvinfo : EIATTR_PARAM_CBANK
	.align		4
        /*0090*/ 	.byte	0x04, 0x0a
        /*0092*/ 	.short	(.L_61 - .L_60)
	.align		4
.L_60:
        /*0094*/ 	.word	index@(.nv.constant0._Z32GlobalDensityMatricesWeightedSummP13DensityMatrixPKS_dS2_d)
        /*0098*/ 	.short	0x0380
        /*009a*/ 	.short	0x0030


	//----- nvinfo : EIATTR_SW_WAR
	.align		4
.L_61:
        /*009c*/ 	.byte	0x04, 0x36
        /*009e*/ 	.short	(.L_63 - .L_62)
.L_62:
        /*00a0*/ 	.word	0x00000008
.L_63:


//--------------------- .nv.info._Z24EnsembleDerivativeAndSummP11SystemStatePKS_PK10AtomSample10SystemTypedddddddddddddd --------------------------
	.section	.nv.info._Z24EnsembleDerivativeAndSummP11SystemStatePKS_PK10AtomSample10SystemTypedddddddddddddd,"",@"SHT_CUDA_INFO"
	.sectionflags	@""
	.align	4


	//----- nvinfo : EIATTR_CUDA_API_VERSION
	.align		4
        /*0000*/ 	.byte	0x04, 0x37
        /*0002*/ 	.short	(.L_65 - .L_64)
.L_64:
        /*0004*/ 	.word	0x00000082


	//----- nvinfo : EIATTR_KPARAM_INFO
	.align		4
.L_65:
        /*0008*/ 	.byte	0x04, 0x17
        /*000a*/ 	.short	(.L_67 - .L_66)
.L_66:
        /*000c*/ 	.word	0x00000000
        /*0010*/ 	.short	0x0012
        /*0012*/ 	.short	0x0090
        /*0014*/ 	.byte	0x00, 0xf0, 0x21, 0x00


	//----- nvinfo : EIATTR_KPARAM_INFO
	.align		4
.L_67:
        /*0018*/ 	.byte	0x04, 0x17
        /*001a*/ 	.short	(.L_69 - .L_68)
.L_68:
        /*001c*/ 	.word	0x00000000
        /*0020*/ 	.short	0x0011
        /*0022*/ 	.short	0x0088
        /*0024*/ 	.byte	0x00, 0xf0, 0x21, 0x00


	//----- nvinfo : EIATTR_KPARAM_INFO
	.align		4
.L_69:
        /*0028*/ 	.byte	0x04, 0x17
        /*002a*/ 	.short	(.L_71 - .L_70)
.L_70:
        /*002c*/ 	.word	0x00000000
        /*0030*/ 	.short	0x0010
        /*0032*/ 	.short	0x0080
        /*0034*/ 	.byte	0x00, 0xf0, 0x21, 0x00


	//----- nvinfo : EIATTR_KPARAM_INFO
	.align		4
.L_71:
        /*0038*/ 	.byte	0x04, 0x17
        /*003a*/ 	.short	(.L_73 - .L_72)
.L_72:
        /*003c*/ 	.word	0x00000000
        /*0040*/ 	.short	0x000f
        /*0042*/ 	.short	0x0078
        /*0044*/ 	.byte	0x00, 0xf0, 0x21, 0x00


	//----- nvinfo : EIATTR_KPARAM_INFO
	.align		4
.L_73:
        /*0048*/ 	.byte	0x04, 0x17
        /*004a*/ 	.short	(.L_75 - .L_74)
.L_74:
        /*004c*/ 	.word	0x00000000
        /*0050*/ 	.short	0x000e
        /*0052*/ 	.short	0x0070
        /*0054*/ 	.byte	0x00, 0xf0, 0x21, 0x00


	//----- nvinfo : EIATTR_KPARAM_INFO
	.align		4
.L_75:
        /*0058*/ 	.byte	0x04, 0x17
        /*005a*/ 	.short	(.L_77 - .L_76)
.L_76:
        /*005c*/ 	.word	0x00000000
        /*0060*/ 	.short	0x000d
        /*0062*/ 	.short	0x0068
        /*0064*/ 	.byte	0x00, 0xf0, 0x21, 0x00


	//----- nvinfo : EIATTR_KPARAM_INFO
	.align		4
.L_77:
        /*0068*/ 	.byte	0x04, 0x17
        /*006a*/ 	.short	(.L_79 - .L_78)
.L_78:
        /*006c*/ 	.word	0x00000000
        /*0070*/ 	.short	0x000c
        /*0072*/ 	.short	0x0060
        /*0074*/ 	.byte	0x00, 0xf0, 0x21, 0x00


	//----- nvinfo : EIATTR_KPARAM_INFO
	.align		4
.L_79:
        /*0078*/ 	.byte	0x04, 0x17
        /*007a*/ 	.short	(.L_81 - .L_80)
.L_80:
        /*007c*/ 	.word	0x00000000
        /*0080*/ 	.short	0x000b
        /*0082*/ 	.short	0x0058
        /*0084*/ 	.byte	0x00, 0xf0, 0x21, 0x00


	//----- nvinfo : EIATTR_KPARAM_INFO
	.align		4
.L_81:
        /*0088*/ 	.byte	0x04, 0x17
        /*008a*/ 	.short	(.L_83 - .L_82)
.L_82:
        /*008c*/ 	.word	0x00000000
        /*0090*/ 	.short	0x000a
        /*0092*/ 	.short	0x0050
        /*0094*/ 	.byte	0x00, 0xf0, 0x21, 0x00


	//----- nvinfo : EIATTR_KPARAM_INFO
	.align		4
.L_83:
        /*0098*/ 	.byte	0x04, 0x17
        /*009a*/ 	.short	(.L_85 - .L_84)
.L_84:
        /*009c*/ 	.word	0x00000000
        /*00a0*/ 	.short	0x0009
        /*00a2*/ 	.short	0x0048
        /*00a4*/ 	.byte	0x00, 0xf0, 0x21, 0x00


	//----- nvinfo : EIATTR_KPARAM_INFO
	.align		4
.L_85:
        /*00a8*/ 	.byte	0x04, 0x17
        /*00aa*/ 	.short	(.L_87 - .L_86)
.L_86:
        /*00ac*/ 	.word	0x00000000
        /*00b0*/ 	.short	0x0008
        /*00b2*/ 	.short	0x0040
        /*00b4*/ 	.byte	0x00, 0xf0, 0x21, 0x00


	//----- nvinfo : EIATTR_KPARAM_INFO
	.align		4
.L_87:
        /*00b8*/ 	.byte	0x04, 0x17
        /*00ba*/ 	.short	(.L_89 - .L_88)
.L_88:
        /*00bc*/ 	.word	0x00000000
        /*00c0*/ 	.short	0x0007
        /*00c2*/ 	.short	0x0038
        /*00c4*/ 	.byte	0x00, 0xf0, 0x21, 0x00


	//----- nvinfo : EIATTR_KPARAM_INFO
	.align		4
.L_89:
        /*00c8*/ 	.byte	0x04, 0x17
        /*00ca*/ 	.short	(.L_91 - .L_90)
.L_90:
        /*00cc*/ 	.word	0x00000000
        /*00d0*/ 	.short	0x0006
        /*00d2*/ 	.short	0x0030
        /*00d4*/ 	.byte	0x00, 0xf0, 0x21, 0x00


	//----- nvinfo : EIATTR_KPARAM_INFO
	.align		4
.L_91:
        /*00d8*/ 	.byte	0x04, 0x17
        /*00da*/ 	.short	(.L_93 - .L_92)
.L_92:
        /*00dc*/ 	.word	0x00000000
        /*00e0*/ 	.short	0x0005
        /*00e2*/ 	.short	0x0028
        /*00e4*/ 	.byte	0x00, 0xf0, 0x21, 0x00


	//----- nvinfo : EIATTR_KPARAM_INFO
	.align		4
.L_93:
        /*00e8*/ 	.byte	0x04, 0x17
        /*00ea*/ 	.short	(.L_95 - .L_94)
.L_94:
        /*00ec*/ 	.word	0x00000000
        /*00f0*/ 	.short	0x0004
        /*00f2*/ 	.short	0x0020
        /*00f4*/ 	.byte	0x00, 0xf0, 0x11, 0x00


	//----- nvinfo : EIATTR_KPARAM_INFO
	.align		4
.L_95:
        /*00f8*/ 	.byte	0x04, 0x17
        /*00fa*/ 	.short	(.L_97 - .L_96)
.L_96:
        /*00fc*/ 	.word	0x00000000
        /*0100*/ 	.short	0x0003
        /*0102*/ 	.short	0x0018
        /*0104*/ 	.byte	0x00, 0xf5, 0x21, 0x00


	//----- nvinfo : EIATTR_KPARAM_INFO
	.align		4
.L_97:
        /*0108*/ 	.byte	0x04, 0x17
        /*010a*/ 	.short	(.L_99 - .L_98)
.L_98:
        /*010c*/ 	.word	0x00000000
        /*0110*/ 	.short	0x0002
        /*0112*/ 	.short	0x0010
        /*0114*/ 	.byte	0x00, 0xf5, 0x21, 0x00


	//----- nvinfo : EIATTR_KPARAM_INFO
	.align		4
.L_99:
        /*0118*/ 	.byte	0x04, 0x17
        /*011a*/ 	.short	(.L_101 - .L_100)
.L_100:
        /*011c*/ 	.word	0x00000000
        /*0120*/ 	.short	0x0001
        /*0122*/ 	.short	0x0008
        /*0124*/ 	.byte	0x00, 0xf5, 0x21, 0x00


	//----- nvinfo : EIATTR_KPARAM_INFO
	.align		4
.L_101:
        /*0128*/ 	.byte	0x04, 0x17
        /*012a*/ 	.short	(.L_103 - .L_102)
.L_102:
        /*012c*/ 	.word	0x00000000
        /*0130*/ 	.short	0x0000
        /*0132*/ 	.short	0x0000
        /*0134*/ 	.byte	0x00, 0xf0, 0x21, 0x00


	//----- nvinfo : EIATTR_SPARSE_MMA_MASK
	.align		4
.L_103:
        /*0138*/ 	.byte	0x03, 0x50
        /*013a*/ 	.short	0x0000


	//----- nvinfo : EIATTR_MAXREG_COUNT
	.align		4
        /*013c*/ 	.byte	0x03, 0x1b
        /*013e*/ 	.short	0x00ff


	//----- nvinfo : EIATTR_MERCURY_ISA_VERSION
	.align		4
        /*0140*/ 	.byte	0x03, 0x5f
        /*0142*/ 	.short	0x0101


	//----- nvinfo : EIATTR_VRC_CTA_INIT_COUNT
	.align		4
        /*0144*/ 	.byte	0x02, 0x4a
	.zero		1
	.zero		1


	//----- nvinfo : EIATTR_EXIT_INSTR_OFFSETS
	.align		4
        /*0148*/ 	.byte	0x04, 0x1c
        /*014a*/ 	.short	(.L_105 - .L_104)


	//   ....[0]....
.L_104:
        /*014c*/ 	.word	0x000000b0


	//   ....[1]....
        /*0150*/ 	.word	0x00001750


	//   ....[2]....
        /*0154*/ 	.word	0x00002550


	//----- nvinfo : EIATTR_CRS_STACK_SIZE
	.align		4
.L_105:
        /*0158*/ 	.byte	0x04, 0x1e
        /*015a*/ 	.short	(.L_107 - .L_106)
.L_106:
        /*015c*/ 	.word	0x00000000


	//----- nvinfo : EIATTR_CBANK_PARAM_SIZE
	.align		4
.L_107:
        /*0160*/ 	.byte	0x03, 0x19
        /*0162*/ 	.short	0x0098


	//----- nvinfo : EIATTR_PARAM_CBANK
	.align		4
        /*0164*/ 	.byte	0x04, 0x0a
        /*0166*/ 	.short	(.L_109 - .L_108)
	.align		4
.L_108:
        /*0168*/ 	.word	index@(.nv.constant0._Z24EnsembleDerivativeAndSummP11SystemStatePKS_PK10AtomSample10SystemTypedddddddddddddd)
        /*016c*/ 	.short	0x0380
        /*016e*/ 	.short	0x0098


	//----- nvinfo : EIATTR_SW_WAR
	.align		4
.L_109:
        /*0170*/ 	.byte	0x04, 0x36
        /*0172*/ 	.short	(.L_111 - .L_110)
.L_110:
        /*0174*/ 	.word	0x00000008
.L_111:


//--------------------- .nv.callgraph             --------------------------
	.section	.nv.callgraph,"",@"SHT_CUDA_CALLGRAPH"
	.align	4
	.sectionentsize	8
	.align		4
        /*0000*/ 	.word	0x00000000
	.align		4
        /*0004*/ 	.word	0xffffffff
	.align		4
        /*0008*/ 	.word	0x00000000
	.align		4
        /*000c*/ 	.word	0xfffffffe
	.align		4
        /*0010*/ 	.word	0x00000000
	.align		4
        /*0014*/ 	.word	0xfffffffd
	.align		4
        /*0018*/ 	.word	0x00000000
	.align		4
        /*001c*/ 	.word	0xfffffffc


//--------------------- .text._Z28GlobalCavityStateWeightedSummP11SystemStatePKS_dS2_d --------------------------
	.section	.text._Z28GlobalCavityStateWeightedSummP11SystemStatePKS_dS2_d,"ax",@progbits
	.align	128
        .global         _Z28GlobalCavityStateWeightedSummP11SystemStatePKS_dS2_d
        .type           _Z28GlobalCavityStateWeightedSummP11SystemStatePKS_dS2_d,@function
        .size           _Z28GlobalCavityStateWeightedSummP11SystemStatePKS_dS2_d,(.L_x_21 - _Z28GlobalCavityStateWeightedSummP11SystemStatePKS_dS2_d)
        .other          _Z28GlobalCavityStateWeightedSummP11SystemStatePKS_dS2_d,@"STO_CUDA_ENTRY STV_DEFAULT"
_Z28GlobalCavityStateWeightedSummP11SystemStatePKS_dS2_d:
.text._Z28GlobalCavityStateWeightedSummP11SystemStatePKS_dS2_d:
[----:B------:R-:W-:Y:S08]  /*0000*/  LDC R1, c[0x0][0x37c] ;  /* 0x0000df00ff017b82 */ /* 0x000ff00000000800 */
[----:B------:R-:W0:Y:S01]  /*0010*/  LDC.64 R6, c[0x0][0x3a0] ;  /* 0x0000e800ff067b82 */ /* 0x000e220000000a00 */
[----:B------:R-:W0:Y:S01]  /*0020*/  LDCU.64 UR4, c[0x0][0x358] ;  /* 0x00006b00ff0477ac */ /* 0x000e220008000a00 */
[----:B------:R-:W1:Y:S06]  /*0030*/  LDCU.64 UR6, c[0x0][0x3a8] ;  /* 0x00007500ff0677ac */ /* 0x000e6c0008000a00 */
[----:B------:R-:W2:Y:S01]  /*0040*/  LDC.64 R4, c[0x0][0x390] ;  /* 0x0000e400ff047b82 */ /* 0x000ea20000000a00 */
[----:B------:R-:W3:Y:S01]  /*0050*/  LDCU.64 UR8, c[0x0][0x398] ;  /* 0x00007300ff0877ac */ /* 0x000ee20008000a00 */
[----:B0-----:R-:W1:Y:S04]  /*0060*/  LDG.E.64 R10, desc[UR4][R6.64] ;  /* 0x00000004060a7981 */ /* 0x001e68000c1e1b00 */
[----:B--2---:R-:W3:Y:S02]  /*0070*/  LDG.E.64 R8, desc[UR4][R4.64] ;  /* 0x0000000404087981 */ /* 0x004ee4000c1e1b00 */
[----:B------:R-:W0:Y:S01]  /*0080*/  LDC.64 R2, c[0x0][0x388] ;  /* 0x0000e200ff027b82 */ /* 0x000e220000000a00 */
[----:B-1----:R-:W-:-:S08]  /*0090*/  DMUL R10, R10, UR6 ;  /* 0x000000060a0a7c28 */ /* 0x002fd00008000000 */
[----:B---3--:R-:W-:-:S07]  /*00a0*/  DFMA R8, R8, UR8, R10 ;  /* 0x0000000808087c2b */ /* 0x008fce000800000a */
[----:B0-----:R0:W-:Y:S04]  /*00b0*/  STG.E.64 desc[UR4][R2.64], R8 ;  /* 0x0000000802007986 */ /* 0x0011e8000c101b04 */
[----:B------:R-:W2:Y:S04]  /*00c0*/  LDG.E.64 R12, desc[UR4][R6.64+0x8] ;  /* 0x00000804060c7981 */ /* 0x000ea8000c1e1b00 */
[----:B------:R-:W3:Y:S01]  /*00d0*/  LDG.E.64 R10, desc[UR4][R4.64+0x8] ;  /* 0x00000804040a7981 */ /* 0x000ee2000c1e1b00 */
[----:B--2---:R-:W-:-:S08]  /*00e0*/  DMUL R12, R12, UR6 ;  /* 0x000000060c0c7c28 */ /* 0x004fd00008000000 */
[----:B---3--:R-:W-:-:S07]  /*00f0*/  DFMA R10, R10, UR8, R12 ;  /* 0x000000080a0a7c2b */ /* 0x008fce000800000c */
[----:B------:R-:W-:Y:S04]  /*0100*/  STG.E.64 desc[UR4][R2.64+0x8], R10 ;  /* 0x0000080a02007986 */ /* 0x000fe8000c101b04 */
[----:B------:R-:W2:Y:S04]  /*0110*/  LDG.E.64 R14, desc[UR4][R6.64+0x10] ;  /* 0x00001004060e7981 */ /* 0x000ea8000c1e1b00 */
[----:B------:R-:W3:Y:S01]  /*0120*/  LDG.E.64 R12, desc[UR4][R4.64+0x10] ;  /* 0x00001004040c7981 */ /* 0x000ee2000c1e1b00 */
[----:B--2---:R-:W-:-:S08]  /*0130*/  DMUL R14, R14, UR6 ;  /* 0x000000060e0e7c28 */ /* 0x004fd00008000000 */
[----:B---3--:R-:W-:-:S07]  /*0140*/  DFMA R12, R12, UR8, R14 ;  /* 0x000000080c0c7c2b */ /* 0x008fce000800000e */
[----:B------:R-:W-:Y:S04]  /*0150*/  STG.E.64 desc[UR4][R2.64+0x10], R12 ;  /* 0x0000100c02007986 */ /* 0x000fe8000c101b04 */
[----:B------:R-:W2:Y:S04]  /*0160*/  LDG.E.64 R14, desc[UR4][R6.64+0x18] ;  /* 0x00001804060e7981 */ /* 0x000ea8000c1e1b00 */
[----:B0-----:R-:W3:Y:S01]  /*0170*/  LDG.E.64 R8, desc[UR4][R4.64+0x18] ;  /* 0x0000180404087981 */ /* 0x001ee2000c1e1b00 */
[----:B--2---:R-:W-:-:S08]  /*0180*/  DMUL R14, R14, UR6 ;  /* 0x000000060e0e7c28 */ /* 0x004fd00008000000 */
[----:B---3--:R-:W-:-:S07]  /*0190*/  DFMA R8, R8, UR8, R14 ;  /* 0x0000000808087c2b */ /* 0x008fce000800000e */
[----:B------:R-:W-:Y:S01]  /*01a0*/  STG.E.64 desc[UR4][R2.64+0x18], R8 ;  /* 0x0000180802007986 */ /* 0x000fe2000c101b04 */
[----:B------:R-:W-:Y:S05]  /*01b0*/  EXIT ;  /* 0x000000000000794d */ /* 0x000fea0003800000 */
.L_x_0:
[----:B------:R-:W-:-:S00]  /*01c0*/  BRA `(.L_x_0) ;  /* 0xfffffffc00fc7947 */ /* 0x000fc0000383ffff */
[----:B------:R-:W-:-:S00]  /*01d0*/  NOP ;  /* 0x0000000000007918 */ /* 0x000fc00000000000 */
        /* <DEDUP_REMOVED lines=10> */
.L_x_21:


//--------------------- .text._Z32GlobalDensityMatricesWeightedSummP13DensityMatrixPKS_dS2_d --------------------------
	.section	.text._Z32GlobalDensityMatricesWeightedSummP13DensityMatrixPKS_dS2_d,"ax",@progbits
	.align	128
        .global         _Z32GlobalDensityMatricesWeightedSummP13DensityMatrixPKS_dS2_d
        .type           _Z32GlobalDensityMatricesWeightedSummP13DensityMatrixPKS_dS2_d,@function
        .size           _Z32GlobalDensityMatricesWeightedSummP13DensityMatrixPKS_dS2_d,(.L_x_22 - _Z32GlobalDensityMatricesWeightedSummP13DensityMatrixPKS_dS2_d)
        .other          _Z32GlobalDensityMatricesWeightedSummP13DensityMatrixPKS_dS2_d,@"STO_CUDA_ENTRY STV_DEFAULT"
_Z32GlobalDensityMatricesWeightedSummP13DensityMatrixPKS_dS2_d:
.text._Z32GlobalDensityMatricesWeightedSummP13DensityMatrixPKS_dS2_d:
[----:B------:R-:W-:Y:S01]  /*0000*/  LDC R1, c[0x0][0x37c] ;  /* 0x0000df00ff017b82 */ /* 0x000fe20000000800 */
[----:B------:R-:W0:Y:S07]  /*0010*/  S2R R11, SR_TID.X ;  /* 0x00000000000b7919 */ /* 0x000e2e0000002100 */
[----:B------:R-:W0:Y:S01]  /*0020*/  S2UR UR4, SR_CTAID.X ;  /* 0x00000000000479c3 */ /* 0x000e220000002500 */
[----:B------:R-:W1:Y:S07]  /*0030*/  LDCU.64 UR6, c[0x0][0x380] ;  /* 0x00007000ff0677ac */ /* 0x000e6e0008000a00 */
[----:B------:R-:W0:Y:S01]  /*0040*/  LDC R0, c[0x0][0x360] ;  /* 0x0000d800ff007b82 */ /* 0x000e220000000800 */
[----:B------:R-:W2:Y:S01]  /*0050*/  LDCU UR5, c[0x0][0x370] ;  /* 0x00006e00ff0577ac */ /* 0x000ea20008000800 */
[----:B0-----:R-:W-:-:S02]  /*0060*/  IMAD R11, R0, UR4, R11 ;  /* 0x00000004000b7c24 */ /* 0x001fc4000f8e020b */
[----:B--2---:R-:W-:-:S03]  /*0070*/  IMAD R0, R0, UR5, RZ ;  /* 0x0000000500007c24 */ /* 0x004fc6000f8e02ff */
[----:B-1----:R-:W-:-:S04]  /*0080*/  ISETP.GE.U32.AND P0, PT, R11, UR6, PT ;  /* 0x000000060b007c0c */ /* 0x002fc8000bf06070 */
[----:B------:R-:W-:-:S13]  /*0090*/  ISETP.GE.U32.AND.EX P0, PT, RZ, UR7, PT, P0 ;  /* 0x00000007ff007c0c */ /* 0x000fda000bf06100 */
[----:B------:R-:W-:Y:S05]  /*00a0*/  @P0 EXIT ;  /* 0x000000000000094d */ /* 0x000fea0003800000 */
[----:B------:R-:W-:Y:S01]  /*00b0*/  HFMA2 R10, -RZ, RZ, 0, 0 ;  /* 0x00000000ff0a7431 */ /* 0x000fe200000001ff */
[----:B------:R-:W0:Y:S06]  /*00c0*/  LDCU.64 UR4, c[0x0][0x358] ;  /* 0x00006b00ff0477ac */ /* 0x000e2c0008000a00 */
.L_x_1:
[----:B------:R-:W1:Y:S01]  /*00d0*/  LDC.64 R8, c[0x0][0x3a0] ;  /* 0x0000e800ff087b82 */ /* 0x000e620000000a00 */
[----:B---3--:R-:W-:-:S07]  /*00e0*/  IMAD R12, R10, 0x48, RZ ;  /* 0x000000480a0c7824 */ /* 0x008fce00078e02ff */
[----:B------:R-:W2:Y:S08]  /*00f0*/  LDC.64 R6, c[0x0][0x390] ;  /* 0x0000e400ff067b82 */ /* 0x000eb00000000a00 */
[----:B------:R-:W3:Y:S01]  /*0100*/  LDC.64 R2, c[0x0][0x3a8] ;  /* 0x0000ea00ff027b82 */ /* 0x000ee20000000a00 */
[----:B-1----:R-:W-:-:S07]  /*0110*/  IMAD.WIDE.U32 R8, R11, 0x48, R8 ;  /* 0x000000480b087825 */ /* 0x002fce00078e0008 */
[----:B------:R-:W1:Y:S01]  /*0120*/  LDC.64 R18, c[0x0][0x388] ;  /* 0x0000e200ff127b82 */ /* 0x000e620000000a00 */
[----:B------:R-:W-:Y:S01]  /*0130*/  IADD3 R9, PT, PT, R12, R9, RZ ;  /* 0x000000090c097210 */ /* 0x000fe20007ffe0ff */
[----:B--2---:R-:W-:-:S06]  /*0140*/  IMAD.WIDE.U32 R6, R11, 0x48, R6 ;  /* 0x000000480b067825 */ /* 0x004fcc00078e0006 */
[----:B------:R-:W2:Y:S01]  /*0150*/  LDC.64 R4, c[0x0][0x398] ;  /* 0x0000e600ff047b82 */ /* 0x000ea20000000a00 */
[----:B0-----:R-:W3:Y:S01]  /*0160*/  LDG.E.64 R16, desc[UR4][R8.64] ;  /* 0x0000000408107981 */ /* 0x001ee2000c1e1b00 */
[----:B------:R-:W-:-:S05]  /*0170*/  IADD3 R7, PT, PT, R7, R12, RZ ;  /* 0x0000000c07077210 */ /* 0x000fca0007ffe0ff */
[----:B------:R-:W2:Y:S01]  /*0180*/  LDG.E.64 R14, desc[UR4][R6.64] ;  /* 0x00000004060e7981 */ /* 0x000ea2000c1e1b00 */
[----:B-1----:R-:W-:-:S04]  /*0190*/  IMAD.WIDE.U32 R18, R11, 0x48, R18 ;  /* 0x000000480b127825 */ /* 0x002fc800078e0012 */
[----:B------:R-:W-:Y:S01]  /*01a0*/  IMAD.IADD R13, R12, 0x1, R19 ;  /* 0x000000010c0d7824 */ /* 0x000fe200078e0213 */
[----:B------:R-:W-:Y:S01]  /*01b0*/  MOV R12, R18 ;  /* 0x00000012000c7202 */ /* 0x000fe20000000f00 */
[----:B---3--:R-:W-:-:S08]  /*01c0*/  DMUL R16, R16, R2 ;  /* 0x0000000210107228 */ /* 0x008fd00000000000 */
[----:B--2---:R-:W-:-:S07]  /*01d0*/  DFMA R14, R14, R4, R16 ;  /* 0x000000040e0e722b */ /* 0x004fce0000000010 */
[----:B------:R0:W-:Y:S04]  /*01e0*/  STG.E.64 desc[UR4][R12.64], R14 ;  /* 0x0000000e0c007986 */ /* 0x0001e8000c101b04 */
[----:B------:R-:W2:Y:S04]  /*01f0*/  LDG.E.64 R18, desc[UR4][R8.64+0x8] ;  /* 0x0000080408127981 */ /* 0x000ea8000c1e1b00 */
[----:B------:R-:W3:Y:S01]  /*0200*/  LDG.E.64 R16, desc[UR4][R6.64+0x8] ;  /* 0x0000080406107981 */ /* 0x000ee2000c1e1b00 */
[----:B--2---:R-:W-:-:S08]  /*0210*/  DMUL R18, R18, R2 ;  /* 0x0000000212127228 */ /* 0x004fd00000000000 */
[----:B---3--:R-:W-:-:S07]  /*0220*/  DFMA R16, R16, R4, R18 ;  /* 0x000000041010722b */ /* 0x008fce0000000012 */
[----:B------:R1:W-:Y:S04]  /*0230*/  STG.E.64 desc[UR4][R12.64+0x8], R16 ;  /* 0x000008100c007986 */ /* 0x0003e8000c101b04 */
[----:B------:R-:W2:Y:S04]  /*0240*/  LDG.E.64 R20, desc[UR4][R8.64+0x10] ;  /* 0x0000100408147981 */ /* 0x000ea8000c1e1b00 */
[----:B------:R-:W3:Y:S01]  /*0250*/  LDG.E.64 R18, desc[UR4][R6.64+0x10] ;  /* 0x0000100406127981 */ /* 0x000ee2000c1e1b00 */
[----:B--2---:R-:W-:-:S08]  /*0260*/  DMUL R20, R20, R2 ;  /* 0x0000000214147228 */ /* 0x004fd00000000000 */
[----:B---3--:R-:W-:-:S07]  /*0270*/  DFMA R18, R18, R4, R20 ;  /* 0x000000041212722b */ /* 0x008fce0000000014 */
[----:B------:R2:W-:Y:S04]  /*0280*/  STG.E.64 desc[UR4][R12.64+0x10], R18 ;  /* 0x000010120c007986 */ /* 0x0005e8000c101b04 */
[----:B------:R-:W3:Y:S04]  /*0290*/  LDG.E.64 R20, desc[UR4][R8.64+0x18] ;  /* 0x0000180408147981 */ /* 0x000ee8000c1e1b00 */
[----:B0-----:R-:W4:Y:S01]  /*02a0*/  LDG.E.64 R14, desc[UR4][R6.64+0x18] ;  /* 0x00001804060e7981 */ /* 0x001f22000c1e1b00 */
[----:B---3--:R-:W-:-:S08]  /*02b0*/  DMUL R20, R20, R2 ;  /* 0x0000000214147228 */ /* 0x008fd00000000000 */
[----:B----4-:R-:W-:-:S07]  /*02c0*/  DFMA R14, R14, R4, R20 ;  /* 0x000000040e0e722b */ /* 0x010fce0000000014 */
[----:B------:R0:W-:Y:S04]  /*02d0*/  STG.E.64 desc[UR4][R12.64+0x18], R14 ;  /* 0x0000180e0c007986 */ /* 0x0001e8000c101b04 */
[----:B------:R-:W3:Y:S04]  /*02e0*/  LDG.E.64 R20, desc[UR4][R8.64+0x20] ;  /* 0x0000200408147981 */ /* 0x000ee8000c1e1b00 */
[----:B-1----:R-:W4:Y:S01]  /*02f0*/  LDG.E.64 R16, desc[UR4][R6.64+0x20] ;  /* 0x0000200406107981 */ /* 0x002f22000c1e1b00 */
[----:B---3--:R-:W-:-:S08]  /*0300*/  DMUL R20, R20, R2 ;  /* 0x0000000214147228 */ /* 0x008fd00000000000 */
[----:B----4-:R-:W-:-:S07]  /*0310*/  DFMA R16, R16, R4, R20 ;  /* 0x000000041010722b */ /* 0x010fce0000000014 */
[----:B------:R1:W-:Y:S04]  /*0320*/  STG.E.64 desc[UR4][R12.64+0x20], R16 ;  /* 0x000020100c007986 */ /* 0x0003e8000c101b04 */
[----:B------:R-:W3:Y:S04]  /*0330*/  LDG.E.64 R20, desc[UR4][R8.64+0x28] ;  /* 0x0000280408147981 */ /* 0x000ee8000c1e1b00 */
[----:B--2---:R-:W2:Y:S01]  /*0340*/  LDG.E.64 R18, desc[UR4][R6.64+0x28] ;  /* 0x0000280406127981 */ /* 0x004ea2000c1e1b00 */
[----:B---3--:R-:W-:-:S08]  /*0350*/  DMUL R20, R20, R2 ;  /* 0x0000000214147228 */ /* 0x008fd00000000000 */
[----:B--2---:R-:W-:-:S07]  /*0360*/  DFMA R18, R18, R4, R20 ;  /* 0x000000041212722b */ /* 0x004fce0000000014 */
[----:B------:R2:W-:Y:S04]  /*0370*/  STG.E.64 desc[UR4][R12.64+0x28], R18 ;  /* 0x000028120c007986 */ /* 0x0005e8000c101b04 */
[----:B------:R-:W3:Y:S04]  /*0380*/  LDG.E.64 R20, desc[UR4][R8.64+0x30] ;  /* 0x0000300408147981 */ /* 0x000ee8000c1e1b00 */
[----:B0-----:R-:W4:Y:S01]  /*0390*/  LDG.E.64 R14, desc[UR4][R6.64+0x30] ;  /* 0x00003004060e7981 */ /* 0x001f22000c1e1b00 */
[----:B---3--:R-:W-:-:S08]  /*03a0*/  DMUL R20, R20, R2 ;  /* 0x0000000214147228 */ /* 0x008fd00000000000 */
[----:B----4-:R-:W-:-:S07]  /*03b0*/  DFMA R14, R14, R4, R20 ;  /* 0x000000040e0e722b */ /* 0x010fce0000000014 */
[----:B------:R3:W-:Y:S04]  /*03c0*/  STG.E.64 desc[UR4][R12.64+0x30], R14 ;  /* 0x0000300e0c007986 */ /* 0x0007e8000c101b04 */
[----:B------:R-:W4:Y:S04]  /*03d0*/  LDG.E.64 R20, desc[UR4][R8.64+0x38] ;  /* 0x0000380408147981 */ /* 0x000f28000c1e1b00 */
[----:B-1----:R-:W5:Y:S01]  /*03e0*/  LDG.E.64 R16, desc[UR4][R6.64+0x38] ;  /* 0x0000380406107981 */ /* 0x002f62000c1e1b00 */
[----:B----4-:R-:W-:-:S08]  /*03f0*/  DMUL R20, R20, R2 ;  /* 0x0000000214147228 */ /* 0x010fd00000000000 */
[----:B-----5:R-:W-:-:S07]  /*0400*/  DFMA R16, R16, R4, R20 ;  /* 0x000000041010722b */ /* 0x020fce0000000014 */
[----:B------:R3:W-:Y:S04]  /*0410*/  STG.E.64 desc[UR4][R12.64+0x38], R16 ;  /* 0x000038100c007986 */ /* 0x0007e8000c101b04 */
[----:B------:R-:W4:Y:S04]  /*0420*/  LDG.E.64 R20, desc[UR4][R8.64+0x40] ;  /* 0x0000400408147981 */ /* 0x000f28000c1e1b00 */
[----:B--2---:R-:W2:Y:S01]  /*0430*/  LDG.E.64 R18, desc[UR4][R6.64+0x40] ;  /* 0x0000400406127981 */ /* 0x004ea2000c1e1b00 */
[----:B------:R-:W-:-:S05]  /*0440*/  IADD3 R11, P0, PT, R0, R11, RZ ;  /* 0x0000000b000b7210 */ /* 0x000fca0007f1e0ff */
[----:B------:R-:W-:Y:S01]  /*0450*/  IMAD.X R10, RZ, RZ, R10, P0 ;  /* 0x000000ffff0a7224 */ /* 0x000fe200000e060a */
[----:B------:R-:W-:-:S04]  /*0460*/  ISETP.GE.U32.AND P0, PT, R11, UR6, PT ;  /* 0x000000060b007c0c */ /* 0x000fc8000bf06070 */
[----:B------:R-:W-:Y:S01]  /*0470*/  ISETP.GE.U32.AND.EX P0, PT, R10, UR7, PT, P0 ;  /* 0x000000070a007c0c */ /* 0x000fe2000bf06100 */
[----:B----4-:R-:W-:-:S08]  /*0480*/  DMUL R20, R20, R2 ;  /* 0x0000000214147228 */ /* 0x010fd00000000000 */
[----:B--2---:R-:W-:-:S07]  /*0490*/  DFMA R18, R18, R4, R20 ;  /* 0x000000041212722b */ /* 0x004fce0000000014 */
[----:B------:R3:W-:Y:S01]  /*04a0*/  STG.E.64 desc[UR4][R12.64+0x40], R18 ;  /* 0x000040120c007986 */ /* 0x0007e2000c101b04 */
[----:B------:R-:W-:Y:S05]  /*04b0*/  @!P0 BRA `(.L_x_1) ;  /* 0xfffffffc00048947 */ /* 0x000fea000383ffff */
[----:B------:R-:W-:Y:S05]  /*04c0*/  EXIT ;  /* 0x000000000000794d */ /* 0x000fea0003800000 */
.L_x_2:
        /* <DEDUP_REMOVED lines=11> */
.L_x_22:


//--------------------- .text._Z24EnsembleDerivativeAndSummP11SystemStatePKS_PK10AtomSample10SystemTypedddddddddddddd --------------------------
	.section	.text._Z24EnsembleDerivativeAndSummP11SystemStatePKS_PK10AtomSample10SystemTypedddddddddddddd,"ax",@progbits
	.align	128
        .global         _Z24EnsembleDerivativeAndSummP11SystemStatePKS_PK10AtomSample10SystemTypedddddddddddddd
        .type           _Z24EnsembleDerivativeAndSummP11SystemStatePKS_PK10AtomSample10SystemTypedddddddddddddd,@function
        .size           _Z24EnsembleDerivativeAndSummP11SystemStatePKS_PK10AtomSample10SystemTypedddddddddddddd,(.L_x_20 - _Z24EnsembleDerivativeAndSummP11SystemStatePKS_PK10AtomSample10SystemTypedddddddddddddd)
        .other          _Z24EnsembleDerivativeAndSummP11SystemStatePKS_PK10AtomSample10SystemTypedddddddddddddd,@"STO_CUDA_ENTRY STV_DEFAULT"
_Z24EnsembleDerivativeAndSummP11SystemStatePKS_PK10AtomSample10SystemTypedddddddddddddd:
.text._Z24EnsembleDerivativeAndSummP11SystemStatePKS_PK10AtomSample10SystemTypedddddddddddddd:
[----:B------:R-:W-:Y:S01]  /*0000*/  LDC R1, c[0x0][0x37c] ;  /* 0x0000df00ff017b82 */ /* 0x000fe20000000800 */
[----:B------:R-:W0:Y:S01]  /*0010*/  S2R R59, SR_TID.X ;  /* 0x00000000003b7919 */ /* 0x000e220000002100 */
[----:B------:R-:W1:Y:S06]  /*0020*/  LDCU UR4, c[0x0][0x360] ;  /* 0x00006c00ff0477ac */ /* 0x000e6c0008000800 */
[----:B------:R-:W0:Y:S01]  /*0030*/  S2UR UR6, SR_CTAID.X ;  /* 0x00000000000679c3 */ /* 0x000e220000002500 */
[----:B------:R-:W2:Y:S07]  /*0040*/  LDCU.64 UR8, c[0x0][0x380] ;  /* 0x00007000ff0877ac */ /* 0x000eae0008000a00 */
[----:B------:R-:W0:Y:S01]  /*0050*/  LDC R0, c[0x0][0x360] ;  /* 0x0000d800ff007b82 */ /* 0x000e220000000800 */
[----:B------:R-:W1:Y:S02]  /*0060*/  LDCU UR5, c[0x0][0x370] ;  /* 0x00006e00ff0577ac */ /* 0x000e640008000800 */
[----:B-1----:R-:W-:Y:S01]  /*0070*/  UIMAD UR4, UR4, UR5, URZ ;  /* 0x00000005040472a4 */ /* 0x002fe2000f8e02ff */
[----:B0-----:R-:W-:-:S05]  /*0080*/  IMAD R59, R0, UR6, R59 ;  /* 0x00000006003b7c24 */ /* 0x001fca000f8e023b */
[----:B--2---:R-:W-:-:S04]  /*0090*/  ISETP.GE.U32.AND P0, PT, R59, UR8, PT ;  /* 0x000000083b007c0c */ /* 0x004fc8000bf06070 */
[----:B------:R-:W-:-:S13]  /*00a0*/  ISETP.GE.U32.AND.EX P0, PT, RZ, UR9, PT, P0 ;  /* 0x00000009ff007c0c */ /* 0x000fda000bf06100 */
[----:B------:R-:W-:Y:S05]  /*00b0*/  @P0 EXIT ;  /* 0x000000000000094d */ /* 0x000fea0003800000 */
[----:B------:R-:W0:Y:S08]  /*00c0*/  LDC.64 R2, c[0x0][0x3c0] ;  /* 0x0000f000ff027b82 */ /* 0x000e300000000a00 */
[----:B------:R-:W1:Y:S01]  /*00d0*/  LDC.64 R4, c[0x0][0x3b8] ;  /* 0x0000ee00ff047b82 */ /* 0x000e620000000a00 */
[----:B0-----:R-:W-:-:S08]  /*00e0*/  DMUL R2, R2, R2 ;  /* 0x0000000202027228 */ /* 0x001fd00000000000 */
[----:B-1----:R-:W-:-:S10]  /*00f0*/  DFMA R2, R4, R4, R2 ;  /* 0x000000040402722b */ /* 0x002fd40000000002 */
[----:B------:R-:W-:Y:S02]  /*0100*/  R2UR UR7, R3 ;  /* 0x00000000030772ca */ /* 0x000fe400000e0000 */
[----:B------:R-:W-:-:S11]  /*0110*/  R2UR UR6, R2 ;  /* 0x00000000020672ca */ /* 0x000fd600000e0000 */
[----:B------:R-:W0:Y:S01]  /*0120*/  MUFU.RCP64H R3, UR7 ;  /* 0x0000000700037d08 */ /* 0x000e220008001800 */
[----:B------:R-:W-:Y:S01]  /*0130*/  UIADD3 UR5, UPT, UPT, UR7, 0x300402, URZ ;  /* 0x0030040207057890 */ /* 0x000fe2000fffe0ff */
[----:B------:R-:W-:Y:S02]  /*0140*/  IMAD.U32 R4, RZ, RZ, UR6 ;  /* 0x00000006ff047e24 */ /* 0x000fe4000f8e00ff */
[----:B------:R-:W-:-:S03]  /*0150*/  IMAD.U32 R5, RZ, RZ, UR7 ;  /* 0x00000007ff057e24 */ /* 0x000fc6000f8e00ff */
[----:B------:R-:W-:Y:S02]  /*0160*/  MOV R2, UR5 ;  /* 0x0000000500027c02 */ /* 0x000fe40008000f00 */
[----:B------:R-:W-:-:S04]  /*0170*/  MOV R0, UR5 ;  /* 0x0000000500007c02 */ /* 0x000fc80008000f00 */
[----:B------:R-:W-:Y:S01]  /*0180*/  FSETP.GEU.AND P0, PT, |R0|, 5.8789094863358348022e-39, PT ;  /* 0x004004020000780b */ /* 0x000fe20003f0e200 */
[----:B------:R-:W-:Y:S01]  /*0190*/  IMAD.MOV.U32 R0, RZ, RZ, RZ ;  /* 0x000000ffff007224 */ /* 0x000fe200078e00ff */
[----:B0-----:R-:W-:-:S08]  /*01a0*/  DFMA R4, R2, -R4, 1 ;  /* 0x3ff000000204742b */ /* 0x001fd00000000804 */
[----:B------:R-:W-:-:S08]  /*01b0*/  DFMA R4, R4, R4, R4 ;  /* 0x000000040404722b */ /* 0x000fd00000000004 */
[----:B------:R-:W-:Y:S01]  /*01c0*/  DFMA R4, R2, R4, R2 ;  /* 0x000000040204722b */ /* 0x000fe20000000002 */
[----:B------:R-:W-:Y:S02]  /*01d0*/  IMAD.U32 R2, RZ, RZ, UR6 ;  /* 0x00000006ff027e24 */ /* 0x000fe4000f8e00ff */
[----:B------:R-:W-:-:S06]  /*01e0*/  IMAD.U32 R3, RZ, RZ, UR7 ;  /* 0x00000007ff037e24 */ /* 0x000fcc000f8e00ff */
[----:B------:R-:W-:-:S08]  /*01f0*/  DFMA R2, R4, -R2, 1 ;  /* 0x3ff000000402742b */ /* 0x000fd00000000802 */
[----:B------:R-:W-:Y:S01]  /*0200*/  DFMA R2, R4, R2, R4 ;  /* 0x000000020402722b */ /* 0x000fe20000000004 */
[----:B------:R-:W-:Y:S10]  /*0210*/  @P0 BRA `(.L_x_3) ;  /* 0x0000000000300947 */ /* 0x000ff40003800000 */
[----:B------:R-:W-:Y:S02]  /*0220*/  ULOP3.LUT UR5, UR7, 0x7fffffff, URZ, 0xc0, !UPT ;  /* 0x7fffffff07057892 */ /* 0x000fe4000f8ec0ff */
[----:B------:R-:W-:Y:S01]  /*0230*/  IMAD.U32 R5, RZ, RZ, UR7 ;  /* 0x00000007ff057e24 */ /* 0x000fe2000f8e00ff */
[----:B------:R-:W-:Y:S01]  /*0240*/  MOV R3, UR7 ;  /* 0x0000000700037c02 */ /* 0x000fe20008000f00 */
[----:B------:R-:W-:Y:S01]  /*0250*/  IMAD.U32 R2, RZ, RZ, UR6 ;  /* 0x00000006ff027e24 */ /* 0x000fe2000f8e00ff */
[----:B------:R-:W-:Y:S01]  /*0260*/  UIADD3 UR5, UPT, UPT, UR5, -0x100000, URZ ;  /* 0xfff0000005057890 */ /* 0x000fe2000fffe0ff */
[----:B------:R-:W-:Y:S01]  /*0270*/  IMAD.U32 R4, RZ, RZ, UR6 ;  /* 0x00000006ff047e24 */ /* 0x000fe2000f8e00ff */
[----:B------:R-:W-:Y:S02]  /*0280*/  MOV R9, R5 ;  /* 0x0000000500097202 */ /* 0x000fe40000000f00 */
[----:B------:R-:W-:Y:S02]  /*0290*/  MOV R14, 0x2c0 ;  /* 0x000002c0000e7802 */ /* 0x000fe40000000f00 */
[----:B------:R-:W-:-:S07]  /*02a0*/  IMAD.U32 R11, RZ, RZ, UR5 ;  /* 0x00000005ff0b7e24 */ /* 0x000fce000f8e00ff */
[----:B------:R-:W-:Y:S05]  /*02b0*/  CALL.REL.NOINC `($__internal_0_$__cuda_sm20_dblrcp_rn_slowpath_v3) ;  /* 0x0000002000a87944 */ /* 0x000fea0003c00000 */
[----:B------:R-:W-:Y:S01]  /*02c0*/  IMAD.MOV.U32 R2, RZ, RZ, R8 ;  /* 0x000000ffff027224 */ /* 0x000fe200078e0008 */
[----:B------:R-:W-:-:S07]  /*02d0*/  MOV R3, R9 ;  /* 0x0000000900037202 */ /* 0x000fce0000000f00 */
.L_x_3:
[----:B------:R-:W-:Y:S01]  /*02e0*/  DADD R8, R2, 1 ;  /* 0x3ff0000002087429 */ /* 0x000fe20000000000 */
[----:B------:R-:W-:Y:S01]  /*02f0*/  IMAD.MOV.U32 R6, RZ, RZ, 0x0 ;  /* 0x00000000ff067424 */ /* 0x000fe200078e00ff */
[----:B------:R-:W-:-:S04]  /*0300*/  MOV R7, 0x3fd80000 ;  /* 0x3fd8000000077802 */ /* 0x000fc80000000f00 */
[----:B------:R-:W0:Y:S04]  /*0310*/  MUFU.RSQ64H R3, R9 ;  /* 0x0000000900037308 */ /* 0x000e280000001c00 */
[----:B------:R-:W-:-:S05]  /*0320*/  VIADD R2, R9, 0xfcb00000 ;  /* 0xfcb0000009027836 */ /* 0x000fca0000000000 */
[----:B------:R-:W-:Y:S01]  /*0330*/  ISETP.GE.U32.AND P0, PT, R2, 0x7ca00000, PT ;  /* 0x7ca000000200780c */ /* 0x000fe20003f06070 */
[----:B0-----:R-:W-:-:S08]  /*0340*/  DMUL R4, R2, R2 ;  /* 0x0000000202047228 */ /* 0x001fd00000000000 */
[----:B------:R-:W-:-:S08]  /*0350*/  DFMA R4, R8, -R4, 1 ;  /* 0x3ff000000804742b */ /* 0x000fd00000000804 */
[----:B------:R-:W-:Y:S02]  /*0360*/  DFMA R6, R4, R6, 0.5 ;  /* 0x3fe000000406742b */ /* 0x000fe40000000006 */
[----:B------:R-:W-:-:S08]  /*0370*/  DMUL R4, R2, R4 ;  /* 0x0000000402047228 */ /* 0x000fd00000000000 */
[----:B------:R-:W-:-:S08]  /*0380*/  DFMA R10, R6, R4, R2 ;  /* 0x00000004060a722b */ /* 0x000fd00000000002 */
[----:B------:R-:W-:Y:S02]  /*0390*/  DMUL R12, R8, R10 ;  /* 0x0000000a080c7228 */ /* 0x000fe40000000000 */
[----:B------:R-:W-:Y:S02]  /*03a0*/  VIADD R5, R11, 0xfff00000 ;  /* 0xfff000000b057836 */ /* 0x000fe40000000000 */
[----:B------:R-:W-:-:S04]  /*03b0*/  IMAD.MOV.U32 R4, RZ, RZ, R10 ;  /* 0x000000ffff047224 */ /* 0x000fc800078e000a */
[----:B------:R-:W-:-:S08]  /*03c0*/  DFMA R14, R12, -R12, R8 ;  /* 0x8000000c0c0e722b */ /* 0x000fd00000000008 */
[----:B------:R-:W-:Y:S01]  /*03d0*/  DFMA R6, R14, R4, R12 ;  /* 0x000000040e06722b */ /* 0x000fe2000000000c */
[----:B------:R-:W-:Y:S10]  /*03e0*/  @!P0 BRA `(.L_x_4) ;  /* 0x0000000000188947 */ /* 0x000ff40003800000 */
[----:B------:R-:W-:Y:S01]  /*03f0*/  MOV R3, R9 ;  /* 0x0000000900037202 */ /* 0x000fe20000000f00 */
[----:B------:R-:W-:Y:S01]  /*0400*/  IMAD.MOV.U32 R11, RZ, RZ, R5 ;  /* 0x000000ffff0b7224 */ /* 0x000fe200078e0005 */
[----:B------:R-:W-:-:S07]  /*0410*/  MOV R16, 0x430 ;  /* 0x0000043000107802 */ /* 0x000fce0000000f00 */
[----:B------:R-:W-:Y:S05]  /*0420*/  CALL.REL.NOINC `($__internal_1_$__cuda_sm20_dsqrt_rn_f64_mediumpath_v1) ;  /* 0x0000002000f87944 */ /* 0x000fea0003c00000 */
[----:B------:R-:W-:Y:S01]  /*0430*/  IMAD.MOV.U32 R6, RZ, RZ, R10 ;  /* 0x000000ffff067224 */ /* 0x000fe200078e000a */
[----:B------:R-:W-:-:S07]  /*0440*/  MOV R7, R11 ;  /* 0x0000000b00077202 */ /* 0x000fce0000000f00 */
.L_x_4:
[----:B------:R-:W0:Y:S01]  /*0450*/  LDC.64 R2, c[0x0][0x3b0] ;  /* 0x0000ec00ff027b82 */ /* 0x000e220000000a00 */
[----:B------:R-:W1:Y:S07]  /*0460*/  LDCU.64 UR10, c[0x0][0x3c0] ;  /* 0x00007800ff0a77ac */ /* 0x000e6e0008000a00 */
[----:B------:R-:W2:Y:S08]  /*0470*/  LDC.64 R4, c[0x0][0x3a8] ;  /* 0x0000ea00ff047b82 */ /* 0x000eb00000000a00 */
[----:B------:R-:W3:Y:S01]  /*0480*/  LDC.64 R8, c[0x0][0x3b8] ;  /* 0x0000ee00ff087b82 */ /* 0x000ee20000000a00 */
[----:B0-----:R-:W-:-:S08]  /*0490*/  DMUL R2, R2, R2 ;  /* 0x0000000202027228 */ /* 0x001fd00000000000 */
[----:B--2---:R-:W-:-:S10]  /*04a0*/  DFMA R2, R4, R4, R2 ;  /* 0x000000040402722b */ /* 0x004fd40000000002 */
        /* <DEDUP_REMOVED lines=9> */
[----:B0-----:R-:W-:-:S08]  /*0540*/  DFMA R4, R2, -R4, 1 ;  /* 0x3ff000000204742b */ /* 0x001fd00000000804 */
[----:B------:R-:W-:-:S08]  /*0550*/  DFMA R4, R4, R4, R4 ;  /* 0x000000040404722b */ /* 0x000fd00000000004 */
[----:B------:R-:W-:Y:S01]  /*0560*/  DFMA R4, R2, R4, R2 ;  /* 0x000000040204722b */ /* 0x000fe20000000002 */
[----:B------:R-:W-:Y:S02]  /*0570*/  IMAD.U32 R2, RZ, RZ, UR8 ;  /* 0x00000008ff027e24 */ /* 0x000fe4000f8e00ff */
[----:B------:R-:W-:-:S06]  /*0580*/  IMAD.U32 R3, RZ, RZ, UR9 ;  /* 0x00000009ff037e24 */ /* 0x000fcc000f8e00ff */
[----:B------:R-:W-:-:S08]  /*0590*/  DFMA R2, R4, -R2, 1 ;  /* 0x3ff000000402742b */ /* 0x000fd00000000802 */
[----:B------:R-:W-:Y:S02]  /*05a0*/  DFMA R2, R4, R2, R4 ;  /* 0x000000020402722b */ /* 0x000fe40000000004 */
[C---:B---3--:R-:W-:Y:S02]  /*05b0*/  DMUL R4, R6.reuse, R8 ;  /* 0x0000000806047228 */ /* 0x048fe40000000000 */
[----:B-1----:R-:W-:Y:S01]  /*05c0*/  DMUL R6, R6, UR10 ;  /* 0x0000000a06067c28 */ /* 0x002fe20008000000 */
[----:B------:R-:W-:Y:S10]  /*05d0*/  @P0 BRA `(.L_x_5) ;  /* 0x00000000002c0947 */ /* 0x000ff40003800000 */
[----:B------:R-:W-:Y:S01]  /*05e0*/  ULOP3.LUT UR5, UR9, 0x7fffffff, URZ, 0xc0, !UPT ;  /* 0x7fffffff09057892 */ /* 0x000fe2000f8ec0ff */
[----:B------:R-:W-:Y:S01]  /*05f0*/  IMAD.U32 R2, RZ, RZ, UR8 ;  /* 0x00000008ff027e24 */ /* 0x000fe2000f8e00ff */
[----:B------:R-:W-:Y:S01]  /*0600*/  MOV R8, UR8 ;  /* 0x0000000800087c02 */ /* 0x000fe20008000f00 */
[----:B------:R-:W-:Y:S01]  /*0610*/  IMAD.U32 R3, RZ, RZ, UR9 ;  /* 0x00000009ff037e24 */ /* 0x000fe2000f8e00ff */
[----:B------:R-:W-:Y:S01]  /*0620*/  UIADD3 UR5, UPT, UPT, UR5, -0x100000, URZ ;  /* 0xfff0000005057890 */ /* 0x000fe2000fffe0ff */
[----:B------:R-:W-:Y:S01]  /*0630*/  IMAD.U32 R9, RZ, RZ, UR9 ;  /* 0x00000009ff097e24 */ /* 0x000fe2000f8e00ff */
[----:B------:R-:W-:-:S04]  /*0640*/  MOV R14, 0x670 ;  /* 0x00000670000e7802 */ /* 0x000fc80000000f00 */
[----:B------:R-:W-:-:S07]  /*0650*/  IMAD.U32 R11, RZ, RZ, UR5 ;  /* 0x00000005ff0b7e24 */ /* 0x000fce000f8e00ff */
[----:B------:R-:W-:Y:S05]  /*0660*/  CALL.REL.NOINC `($__internal_0_$__cuda_sm20_dblrcp_rn_slowpath_v3) ;  /* 0x0000001c00bc7944 */ /* 0x000fea0003c00000 */
[----:B------:R-:W-:Y:S01]  /*0670*/  MOV R2, R8 ;  /* 0x0000000800027202 */ /* 0x000fe20000000f00 */
[----:B------:R-:W-:-:S07]  /*0680*/  IMAD.MOV.U32 R3, RZ, RZ, R9 ;  /* 0x000000ffff037224 */ /* 0x000fce00078e0009 */
.L_x_5:
[----:B------:R-:W-:Y:S01]  /*0690*/  DADD R12, R2, 1 ;  /* 0x3ff00000020c7429 */ /* 0x000fe20000000000 */
[----:B------:R-:W-:Y:S01]  /*06a0*/  MOV R10, 0x0 ;  /* 0x00000000000a7802 */ /* 0x000fe20000000f00 */
[----:B------:R-:W-:-:S04]  /*06b0*/  IMAD.MOV.U32 R11, RZ, RZ, 0x3fd80000 ;  /* 0x3fd80000ff0b7424 */ /* 0x000fc800078e00ff */
        /* <DEDUP_REMOVED lines=9> */
[----:B------:R-:W-:Y:S01]  /*0750*/  VIADD R9, R15, 0xfff00000 ;  /* 0xfff000000f097836 */ /* 0x000fe20000000000 */
[----:B------:R-:W-:-:S05]  /*0760*/  MOV R8, R14 ;  /* 0x0000000e00087202 */ /* 0x000fca0000000f00 */
[----:B------:R-:W-:-:S08]  /*0770*/  DFMA R18, R16, -R16, R12 ;  /* 0x800000101012722b */ /* 0x000fd0000000000c */
[----:B------:R-:W-:Y:S01]  /*0780*/  DFMA R10, R18, R8, R16 ;  /* 0x00000008120a722b */ /* 0x000fe20000000010 */
[----:B------:R-:W-:Y:S10]  /*0790*/  @!P0 BRA `(.L_x_6) ;  /* 0x0000000000288947 */ /* 0x000ff40003800000 */
[----:B------:R-:W-:Y:S01]  /*07a0*/  IMAD.MOV.U32 R8, RZ, RZ, R12 ;  /* 0x000000ffff087224 */ /* 0x000fe200078e000c */
[----:B------:R-:W-:Y:S01]  /*07b0*/  MOV R3, R13 ;  /* 0x0000000d00037202 */ /* 0x000fe20000000f00 */
[----:B------:R-:W-:Y:S01]  /*07c0*/  IMAD.MOV.U32 R10, RZ, RZ, R14 ;  /* 0x000000ffff0a7224 */ /* 0x000fe200078e000e */
[----:B------:R-:W-:Y:S01]  /*07d0*/  MOV R12, R16 ;  /* 0x00000010000c7202 */ /* 0x000fe20000000f00 */
[----:B------:R-:W-:Y:S01]  /*07e0*/  IMAD.MOV.U32 R14, RZ, RZ, R18 ;  /* 0x000000ffff0e7224 */ /* 0x000fe200078e0012 */
[----:B------:R-:W-:Y:S01]  /*07f0*/  MOV R16, 0x840 ;  /* 0x0000084000107802 */ /* 0x000fe20000000f00 */
[----:B------:R-:W-:Y:S02]  /*0800*/  IMAD.MOV.U32 R15, RZ, RZ, R19 ;  /* 0x000000ffff0f7224 */ /* 0x000fe400078e0013 */
[----:B------:R-:W-:Y:S02]  /*0810*/  IMAD.MOV.U32 R13, RZ, RZ, R17 ;  /* 0x000000ffff0d7224 */ /* 0x000fe400078e0011 */
[----:B------:R-:W-:-:S07]  /*0820*/  IMAD.MOV.U32 R11, RZ, RZ, R9 ;  /* 0x000000ffff0b7224 */ /* 0x000fce00078e0009 */
[----:B------:R-:W-:Y:S05]  /*0830*/  CALL.REL.NOINC `($__internal_1_$__cuda_sm20_dsqrt_rn_f64_mediumpath_v1) ;  /* 0x0000001c00f47944 */ /* 0x000fea0003c00000 */
.L_x_6:
[----:B------:R-:W0:Y:S01]  /*0840*/  LDC.64 R8, c[0x0][0x3f0] ;  /* 0x0000fc00ff087b82 */ /* 0x000e220000000a00 */
[----:B------:R-:W1:Y:S01]  /*0850*/  LDCU UR17, c[0x0][0x3a0] ;  /* 0x00007400ff1177ac */ /* 0x000e620008000800 */
[----:B------:R-:W2:Y:S06]  /*0860*/  LDCU.64 UR12, c[0x0][0x3a8] ;  /* 0x00007500ff0c77ac */ /* 0x000eac0008000a00 */
[----:B------:R-:W3:Y:S01]  /*0870*/  LDC.64 R12, c[0x0][0x400] ;  /* 0x00010000ff0c7b82 */ /* 0x000ee20000000a00 */
[----:B------:R-:W4:Y:S01]  /*0880*/  LDCU.64 UR20, c[0x0][0x3b0] ;  /* 0x00007600ff1477ac */ /* 0x000f220008000a00 */
[----:B------:R-:W0:Y:S06]  /*0890*/  LDCU.64 UR14, c[0x0][0x358] ;  /* 0x00006b00ff0e77ac */ /* 0x000e2c0008000a00 */
[----:B------:R-:W5:Y:S01]  /*08a0*/  LDC.64 R2, c[0x0][0x3c8] ;  /* 0x0000f200ff027b82 */ /* 0x000f620000000a00 */
[----:B------:R-:W0:Y:S01]  /*08b0*/  LDCU.64 UR24, c[0x0][0x3c8] ;  /* 0x00007900ff1877ac */ /* 0x000e220008000a00 */
[----:B-1----:R-:W-:Y:S01]  /*08c0*/  UISETP.NE.AND UP0, UPT, UR17, URZ, UPT ;  /* 0x000000ff1100728c */ /* 0x002fe2000bf05270 */
[----:B------:R-:W1:Y:S01]  /*08d0*/  LDCU.64 UR26, c[0x0][0x380] ;  /* 0x00007000ff1a77ac */ /* 0x000e620008000a00 */
[----:B0-----:R-:W-:Y:S01]  /*08e0*/  DMUL R8, R8, 0.5 ;  /* 0x3fe0000008087828 */ /* 0x001fe20000000000 */
[----:B------:R-:W0:Y:S01]  /*08f0*/  LDCU.64 UR18, c[0x0][0x388] ;  /* 0x00007100ff1277ac */ /* 0x000e220008000a00 */
[----:B---3--:R-:W-:-:S08]  /*0900*/  DMUL R12, R12, 0.5 ;  /* 0x3fe000000c0c7828 */ /* 0x008fd00000000000 */
[----:B------:R-:W-:Y:S02]  /*0910*/  R2UR UR10, R8 ;  /* 0x00000000080a72ca */ /* 0x000fe400000e0000 */
[----:B------:R-:W-:Y:S01]  /*0920*/  R2UR UR11, R9 ;  /* 0x00000000090b72ca */ /* 0x000fe200000e0000 */
[C---:B--2---:R-:W-:Y:S02]  /*0930*/  DMUL R8, R10.reuse, UR12 ;  /* 0x0000000c0a087c28 */ /* 0x044fe40008000000 */
[----:B----4-:R-:W-:Y:S01]  /*0940*/  DMUL R10, R10, UR20 ;  /* 0x000000140a0a7c28 */ /* 0x010fe20008000000 */
[----:B------:R-:W2:Y:S01]  /*0950*/  LDCU.128 UR20, c[0x0][0x3d0] ;  /* 0x00007a00ff1477ac */ /* 0x000ea20008000c00 */
[----:B-----5:R-:W-:Y:S01]  /*0960*/  DADD R2, R2, R2 ;  /* 0x0000000002027229 */ /* 0x020fe20000000002 */
[----:B------:R-:W-:Y:S02]  /*0970*/  R2UR UR12, R12 ;  /* 0x000000000c0c72ca */ /* 0x000fe400000e0000 */
[----:B------:R-:W-:Y:S01]  /*0980*/  R2UR UR13, R13 ;  /* 0x000000000d0d72ca */ /* 0x000fe200000e0000 */
[----:B01----:R-:W-:-:S14]  /*0990*/  BRA.U !UP0, `(.L_x_7) ;  /* 0x0000000d08707547 */ /* 0x003fdc000b800000 */
[----:B------:R-:W-:Y:S01]  /*09a0*/  BSSY.RECONVERGENT B0, `(.L_x_8) ;  /* 0x00000da000007945 */ /* 0x000fe20003800200 */
.L_x_9:
[----:B------:R-:W0:Y:S01]  /*09b0*/  LDC.64 R16, c[0x0][0x390] ;  /* 0x0000e400ff107b82 */ /* 0x000e220000000a00 */
[----:B------:R-:W-:Y:S01]  /*09c0*/  UISETP.NE.AND UP0, UPT, UR17, 0x1, UPT ;  /* 0x000000011100788c */ /* 0x000fe2000bf05270 */
[----:B------:R-:W-:-:S05]  /*09d0*/  IMAD R58, R0, 0x48, RZ ;  /* 0x00000048003a7824 */ /* 0x000fca00078e02ff */
[----:B------:R-:W-:Y:S01]  /*09e0*/  PLOP3.LUT P0, PT, PT, PT, UP0, 0x80, 0x8 ;  /* 0x000000000008781c */ /* 0x000fe20003f0f008 */
[----:B------:R-:W1:Y:S01]  /*09f0*/  LDC.64 R14, c[0x0][0x398] ;  /* 0x0000e600ff0e7b82 */ /* 0x000e620000000a00 */
[----:B------:R-:W-:Y:S01]  /*0a00*/  DSETP.NEU.AND P1, PT, RZ, UR8, PT ;  /* 0x00000008ff007e2a */ /* 0x000fe2000bf2d000 */
[----:B--2---:R-:W-:Y:S01]  /*0a10*/  MOV R60, UR20 ;  /* 0x00000014003c7c02 */ /* 0x004fe20008000f00 */
[----:B------:R-:W-:-:S05]  /*0a20*/  IMAD.U32 R61, RZ, RZ, UR21 ;  /* 0x00000015ff3d7e24 */ /* 0x000fca000f8e00ff */
[----:B------:R-:W2:Y:S01]  /*0a30*/  LDC.64 R64, c[0x0][0x388] ;  /* 0x0000e200ff407b82 */ /* 0x000ea20000000a00 */
[----:B0-----:R-:W-:-:S04]  /*0a40*/  IMAD.WIDE.U32 R16, R59, 0x48, R16 ;  /* 0x000000483b107825 */ /* 0x001fc800078e0010 */
[----:B------:R-:W-:Y:S01]  /*0a50*/  @!P0 IMAD.MOV.U32 R12, RZ, RZ, R16 ;  /* 0x000000ffff0c8224 */ /* 0x000fe200078e0010 */
[----:B------:R-:W-:-:S05]  /*0a60*/  @!P0 IADD3 R13, PT, PT, R17, R58, RZ ;  /* 0x0000003a110d8210 */ /* 0x000fca0007ffe0ff */
[----:B------:R-:W3:Y:S04]  /*0a70*/  @!P0 LDG.E.64 R24, desc[UR14][R12.64+0x38] ;  /* 0x0000380e0c188981 */ /* 0x000ee8000c1e1b00 */
[----:B------:R-:W4:Y:S01]  /*0a80*/  @!P0 LDG.E.64 R22, desc[UR14][R12.64+0x58] ;  /* 0x0000580e0c168981 */ /* 0x000f22000c1e1b00 */
[----:B------:R-:W-:-:S03]  /*0a90*/  @P0 IMAD.IADD R19, R17, 0x1, R58 ;  /* 0x0000000111130824 */ /* 0x000fc600078e023a */
[----:B------:R-:W5:Y:S01]  /*0aa0*/  @!P0 LDG.E.64 R20, desc[UR14][R12.64+0x40] ;  /* 0x0000400e0c148981 */ /* 0x000f62000c1e1b00 */
[----:B------:R-:W-:-:S03]  /*0ab0*/  IMAD R17, R0, 0x38, RZ ;  /* 0x0000003800117824 */ /* 0x000fc600078e02ff */
[----:B------:R-:W2:Y:S01]  /*0ac0*/  @!P0 LDG.E.64 R26, desc[UR14][R12.64+0x60] ;  /* 0x0000600e0c1a8981 */ /* 0x000ea2000c1e1b00 */
[----:B-1----:R-:W-:Y:S01]  /*0ad0*/  IMAD.WIDE.U32 R14, R59, 0x38, R14 ;  /* 0x000000383b0e7825 */ /* 0x002fe200078e000e */
[----:B------:R-:W-:-:S03]  /*0ae0*/  @P0 MOV R12, R16 ;  /* 0x00000010000c0202 */ /* 0x000fc60000000f00 */
[----:B------:R-:W-:Y:S02]  /*0af0*/  @P0 IMAD.MOV.U32 R13, RZ, RZ, R19 ;  /* 0x000000ffff0d0224 */ /* 0x000fe400078e0013 */
[----:B------:R-:W-:-:S03]  /*0b00*/  IMAD.IADD R15, R15, 0x1, R17 ;  /* 0x000000010f0f7824 */ /* 0x000fc600078e0211 */
[----:B------:R-:W3:Y:S04]  /*0b10*/  @P0 LDG.E.64 R30, desc[UR14][R12.64+0x60] ;  /* 0x0000600e0c1e0981 */ /* 0x000ee8000c1e1b00 */
[----:B------:R-:W4:Y:S04]  /*0b20*/  @P0 LDG.E.64 R32, desc[UR14][R12.64+0x40] ;  /* 0x0000400e0c200981 */ /* 0x000f28000c1e1b00 */
[----:B------:R-:W4:Y:S04]  /*0b30*/  LDG.E.64 R50, desc[UR14][R14.64+0x8] ;  /* 0x0000080e0e327981 */ /* 0x000f28000c1e1b00 */
[----:B------:R-:W4:Y:S04]  /*0b40*/  LDG.E.64 R52, desc[UR14][R14.64+0x10] ;  /* 0x0000100e0e347981 */ /* 0x000f28000c1e1b00 */
[----:B------:R-:W4:Y:S04]  /*0b50*/  LDG.E.64 R38, desc[UR14][R14.64+0x18] ;  /* 0x0000180e0e267981 */ /* 0x000f28000c1e1b00 */
[----:B------:R-:W4:Y:S04]  /*0b60*/  LDG.E.64 R18, desc[UR14][R14.64+0x20] ;  /* 0x0000200e0e127981 */ /* 0x000f28000c1e1b00 */
[----:B------:R-:W4:Y:S01]  /*0b70*/  LDG.E.64 R16, desc[UR14][R14.64] ;  /* 0x0000000e0e107981 */ /* 0x000f22000c1e1b00 */
[----:B------:R-:W-:-:S03]  /*0b80*/  UIADD3 UR5, UP0, UPT, UR18, 0x8, URZ ;  /* 0x0000000812057890 */ /* 0x000fc6000ff1e0ff */
[----:B------:R-:W4:Y:S04]  /*0b90*/  LDG.E.64 R42, desc[UR14][R14.64+0x30] ;  /* 0x0000300e0e2a7981 */ /* 0x000f28000c1e1b00 */
[----:B------:R-:W4:Y:S04]  /*0ba0*/  @P0 LDG.E.64 R24, desc[UR14][R12.64+0x58] ;  /* 0x0000580e0c180981 */ /* 0x000f28000c1e1b00 */
[----:B------:R-:W4:Y:S01]  /*0bb0*/  @P0 LDG.E.64 R22, desc[UR14][R12.64+0x38] ;  /* 0x0000380e0c160981 */ /* 0x000f22000c1e1b00 */
[----:B-----5:R-:W-:Y:S02]  /*0bc0*/  @!P0 DADD R28, -RZ, -R20 ;  /* 0x00000000ff1c8229 */ /* 0x020fe40000000914 */
[----:B--2---:R-:W-:Y:S01]  /*0bd0*/  @!P0 DADD R26, -RZ, -R26 ;  /* 0x00000000ff1a8229 */ /* 0x004fe2000000091a */
[----:B------:R-:W0:Y:S01]  /*0be0*/  LDC.64 R20, c[0x0][0x388] ;  /* 0x0000e200ff147b82 */ /* 0x000e220000000a00 */
[----:B---3--:R-:W-:-:S02]  /*0bf0*/  @P0 DADD R28, -RZ, -R30 ;  /* 0x00000000ff1c0229 */ /* 0x008fc4000000091e */
[----:B----4-:R-:W-:-:S06]  /*0c00*/  @P0 DADD R26, -RZ, -R32 ;  /* 0x00000000ff1a0229 */ /* 0x010fcc0000000920 */
[-C--:B------:R-:W-:Y:S02]  /*0c10*/  DMUL R30, R50, R28.reuse ;  /* 0x0000001c321e7228 */ /* 0x080fe40000000000 */
[----:B------:R-:W-:Y:S02]  /*0c20*/  DMUL R28, R52, R28 ;  /* 0x0000001c341c7228 */ /* 0x000fe40000000000 */
[-C--:B------:R-:W-:Y:S02]  /*0c30*/  DMUL R32, R38, R26.reuse ;  /* 0x0000001a26207228 */ /* 0x080fe40000000000 */
[----:B------:R-:W-:Y:S01]  /*0c40*/  DMUL R26, R18, R26 ;  /* 0x0000001a121a7228 */ /* 0x000fe20000000000 */
[----:B------:R-:W-:Y:S01]  /*0c50*/  UIADD3.X UR16, UPT, UPT, URZ, UR19, URZ, UP0, !UPT ;  /* 0x00000013ff107290 */ /* 0x000fe200087fe4ff */
[----:B------:R-:W-:-:S05]  /*0c60*/  MOV R54, UR5 ;  /* 0x0000000500367c02 */ /* 0x000fca0008000f00 */
[----:B------:R-:W-:Y:S01]  /*0c70*/  IMAD.U32 R55, RZ, RZ, UR16 ;  /* 0x00000010ff377e24 */ /* 0x000fe2000f8e00ff */
[-C--:B------:R-:W-:Y:S02]  /*0c80*/  DFMA R30, R52, R24.reuse, -R30 ;  /* 0x00000018341e722b */ /* 0x080fe4000000081e */
[----:B------:R-:W-:Y:S02]  /*0c90*/  DFMA R28, R50, R24, R28 ;  /* 0x00000018321c722b */ /* 0x000fe4000000001c */
[-C--:B------:R-:W-:Y:S01]  /*0ca0*/  DFMA R32, R18, R22.reuse, -R32 ;  /* 0x000000161220722b */ /* 0x080fe20000000820 */
[----:B------:R1:W2:Y:S01]  /*0cb0*/  LDG.E.64 R24, desc[UR14][R14.64+0x28] ;  /* 0x0000280e0e187981 */ /* 0x0002a2000c1e1b00 */
[----:B------:R-:W-:Y:S02]  /*0cc0*/  DFMA R26, R38, R22, R26 ;  /* 0x00000016261a722b */ /* 0x000fe4000000001a */
[C---:B------:R-:W-:Y:S02]  /*0cd0*/  DMUL R34, R16.reuse, R30 ;  /* 0x0000001e10227228 */ /* 0x040fe40000000000 */
[----:B------:R-:W-:-:S02]  /*0ce0*/  DMUL R44, R16, -R28 ;  /* 0x8000001c102c7228 */ /* 0x000fc40000000000 */
[C---:B------:R-:W-:Y:S02]  /*0cf0*/  DMUL R40, R16.reuse, R32 ;  /* 0x0000002010287228 */ /* 0x040fe40000000000 */
[----:B------:R-:W-:Y:S01]  /*0d00*/  DMUL R56, R16, -R26 ;  /* 0x8000001a10387228 */ /* 0x000fe20000000000 */
[----:B0-----:R-:W-:Y:S04]  /*0d10*/  REDG.E.ADD.F64.RN.STRONG.GPU desc[UR14][R20.64], R34 ;  /* 0x00000022140079a6 */ /* 0x001fe8000c12ff0e */
[----:B------:R-:W-:Y:S04]  /*0d20*/  REDG.E.ADD.F64.RN.STRONG.GPU desc[UR14][R54.64], R44 ;  /* 0x0000002c360079a6 */ /* 0x000fe8000c12ff0e */
[----:B------:R-:W-:Y:S04]  /*0d30*/  REDG.E.ADD.F64.RN.STRONG.GPU desc[UR14][R54.64+0x8], R40 ;  /* 0x00000828360079a6 */ /* 0x000fe8000c12ff0e */
[----:B------:R0:W-:Y:S04]  /*0d40*/  REDG.E.ADD.F64.RN.STRONG.GPU desc[UR14][R54.64+0x10], R56 ;  /* 0x00001038360079a6 */ /* 0x0001e8000c12ff0e */
[----:B------:R-:W3:Y:S04]  /*0d50*/  LDG.E.64 R26, desc[UR14][R12.64+0x60] ;  /* 0x0000600e0c1a7981 */ /* 0x000ee8000c1e1b00 */
[----:B------:R-:W4:Y:S04]  /*0d60*/  LDG.E.64 R22, desc[UR14][R12.64+0x58] ;  /* 0x0000580e0c167981 */ /* 0x000f28000c1e1b00 */
[----:B------:R-:W5:Y:S01]  /*0d70*/  LDG.E.64 R32, desc[UR14][R12.64+0x40] ;  /* 0x0000400e0c207981 */ /* 0x000f62000c1e1b00 */
[----:B------:R-:W-:Y:S01]  /*0d80*/  DSETP.NEU.AND P0, PT, RZ, UR6, PT ;  /* 0x00000006ff007e2a */ /* 0x000fe2000bf0d000 */
[----:B0-----:R-:W0:Y:S02]  /*0d90*/  LDC.64 R56, c[0x0][0x3f8] ;  /* 0x0000fe00ff387b82 */ /* 0x001e240000000a00 */
[----:B------:R-:W2:Y:S04]  /*0da0*/  LDG.E.64 R36, desc[UR14][R12.64+0x38] ;  /* 0x0000380e0c247981 */ /* 0x000ea8000c1e1b00 */
[----:B------:R-:W2:Y:S04]  /*0db0*/  LDG.E.64 R28, desc[UR14][R12.64+0x48] ;  /* 0x0000480e0c1c7981 */ /* 0x000ea8000c1e1b00 */
[----:B------:R-:W2:Y:S04]  /*0dc0*/  LDG.E.64 R30, desc[UR14][R12.64+0x50] ;  /* 0x0000500e0c1e7981 */ /* 0x000ea8000c1e1b00 */
[----:B------:R-:W2:Y:S04]  /*0dd0*/  LDG.E.64 R48, desc[UR14][R12.64+0x28] ;  /* 0x0000280e0c307981 */ /* 0x000ea8000c1e1b00 */
[----:B------:R-:W0:Y:S04]  /*0de0*/  LDG.E.64 R46, desc[UR14][R12.64+0x30] ;  /* 0x0000300e0c2e7981 */ /* 0x000e28000c1e1b00 */
[----:B------:R1:W2:Y:S02]  /*0df0*/  LDG.E.64 R16, desc[UR14][R12.64+0x20] ;  /* 0x0000200e0c107981 */ /* 0x0002a4000c1e1b00 */
[----:B-1----:R-:W-:-:S02]  /*0e00*/  @P0 DMUL R14, R6, R18 ;  /* 0x00000012060e0228 */ /* 0x002fc40000000000 */
[----:B------:R-:W-:Y:S02]  /*0e10*/  @P0 DMUL R20, R4, R18 ;  /* 0x0000001204140228 */ /* 0x000fe40000000000 */
[----:B------:R-:W-:-:S04]  /*0e20*/  @P1 DMUL R34, R10, R52 ;  /* 0x000000340a221228 */ /* 0x000fc80000000000 */
[-C--:B------:R-:W-:Y:S02]  /*0e30*/  @P0 DFMA R14, R4, R38.reuse, -R14 ;  /* 0x00000026040e022b */ /* 0x080fe4000000080e */
[----:B------:R-:W-:Y:S02]  /*0e40*/  @P0 DFMA R18, R6, R38, R20 ;  /* 0x000000260612022b */ /* 0x000fe40000000014 */
[C---:B------:R-:W-:Y:S02]  /*0e50*/  @P1 DFMA R34, R8.reuse, R50, -R34 ;  /* 0x000000320822122b */ /* 0x040fe40000000822 */
[----:B------:R-:W-:-:S04]  /*0e60*/  @P1 DMUL R20, R8, R52 ;  /* 0x0000003408141228 */ /* 0x000fc80000000000 */
[----:B------:R-:W-:Y:S01]  /*0e70*/  @P0 IMAD.MOV.U32 R38, RZ, RZ, R14 ;  /* 0x000000ffff260224 */ /* 0x000fe200078e000e */
[----:B------:R-:W-:-:S03]  /*0e80*/  @P0 MOV R39, R15 ;  /* 0x0000000f00270202 */ /* 0x000fc60000000f00 */
[----:B------:R-:W-:-:S03]  /*0e90*/  @P1 DFMA R52, R10, R50, R20 ;  /* 0x000000320a34122b */ /* 0x000fc60000000014 */
[----:B------:R-:W-:Y:S01]  /*0ea0*/  DADD R14, R38, R38 ;  /* 0x00000000260e7229 */ /* 0x000fe20000000026 */
[----:B------:R-:W-:Y:S02]  /*0eb0*/  @P1 IMAD.MOV.U32 R50, RZ, RZ, R34 ;  /* 0x000000ffff321224 */ /* 0x000fe400078e0022 */
[----:B------:R-:W-:Y:S01]  /*0ec0*/  @P1 IMAD.MOV.U32 R51, RZ, RZ, R35 ;  /* 0x000000ffff331224 */ /* 0x000fe200078e0023 */
[----:B------:R-:W-:-:S05]  /*0ed0*/  DMUL R12, R18, -2 ;  /* 0xc0000000120c7828 */ /* 0x000fca0000000000 */
[----:B------:R-:W-:Y:S02]  /*0ee0*/  DADD R44, R50, R50 ;  /* 0x00000000322c7229 */ /* 0x000fe40000000032 */
[----:B------:R-:W-:Y:S02]  /*0ef0*/  DADD R40, R52, R52 ;  /* 0x0000000034287229 */ /* 0x000fe40000000034 */
[----:B------:R-:W-:Y:S02]  /*0f00*/  DADD R54, R18, R18 ;  /* 0x0000000012367229 */ /* 0x000fe40000000012 */
[----:B------:R-:W-:Y:S01]  /*0f10*/  DADD R60, R60, UR20 ;  /* 0x000000143c3c7e29 */ /* 0x000fe20008000000 */
[----:B------:R-:W-:-:S04]  /*0f20*/  IMAD.WIDE.U32 R64, R59, 0x48, R64 ;  /* 0x000000483b407825 */ /* 0x000fc800078e0040 */
[----:B------:R-:W-:Y:S01]  /*0f30*/  IMAD.IADD R65, R58, 0x1, R65 ;  /* 0x000000013a417824 */ /* 0x000fe200078e0241 */
[----:B---3--:R-:W-:-:S08]  /*0f40*/  DMUL R14, R26, R14 ;  /* 0x0000000e1a0e7228 */ /* 0x008fd00000000000 */
[--C-:B----4-:R-:W-:Y:S02]  /*0f50*/  DFMA R20, R22, R12, -R14.reuse ;  /* 0x0000000c1614722b */ /* 0x110fe4000000080e */
[----:B------:R-:W-:Y:S02]  /*0f60*/  DMUL R12, R52, -2 ;  /* 0xc0000000340c7828 */ /* 0x000fe40000000000 */
[----:B-----5:R-:W-:Y:S02]  /*0f70*/  DMUL R44, R32, R44 ;  /* 0x0000002c202c7228 */ /* 0x020fe40000000000 */
[----:B------:R-:W-:Y:S02]  /*0f80*/  DFMA R54, R22, R54, R14 ;  /* 0x000000361636722b */ /* 0x000fe4000000000e */
[C---:B--2---:R-:W-:Y:S01]  /*0f90*/  DFMA R40, R36.reuse, R40, R20 ;  /* 0x000000282428722b */ /* 0x044fe20000000014 */
[----:B------:R-:W1:Y:S03]  /*0fa0*/  LDC.64 R14, c[0x0][0x3e8] ;  /* 0x0000fa00ff0e7b82 */ /* 0x000e660000000a00 */
[----:B------:R-:W-:-:S05]  /*0fb0*/  DFMA R34, R36, R12, -R44 ;  /* 0x0000000c2422722b */ /* 0x000fca000000082c */
[----:B------:R-:W2:Y:S08]  /*0fc0*/  LDC.64 R20, c[0x0][0x3f0] ;  /* 0x0000fc00ff147b82 */ /* 0x000eb00000000a00 */
[----:B------:R-:W1:Y:S01]  /*0fd0*/  LDC.64 R12, c[0x0][0x400] ;  /* 0x00010000ff0c7b82 */ /* 0x000e620000000a00 */
[CC--:B------:R-:W-:Y:S02]  /*0fe0*/  DFMA R34, R28.reuse, -R60.reuse, R34 ;  /* 0x8000003c1c22722b */ /* 0x0c0fe40000000022 */
[----:B------:R-:W-:-:S02]  /*0ff0*/  DFMA R54, R28, R60, R54 ;  /* 0x0000003c1c36722b */ /* 0x000fc40000000036 */
[----:B------:R-:W-:-:S04]  /*1000*/  DADD R44, R44, R40 ;  /* 0x000000002c2c7229 */ /* 0x000fc80000000028 */
[CC--:B------:R-:W-:Y:S02]  /*1010*/  DFMA R34, -R2.reuse, R30.reuse, R34 ;  /* 0x0000001e0222722b */ /* 0x0c0fe40000000122 */
[----:B------:R-:W-:Y:S02]  /*1020*/  DFMA R54, R2, R30, R54 ;  /* 0x0000001e0236722b */ /* 0x000fe40000000036 */
[----:B--2---:R-:W-:-:S04]  /*1030*/  DFMA R44, -R48, R20, R44 ;  /* 0x00000014302c722b */ /* 0x004fc8000000012c */
[----:B------:R-:W-:Y:S02]  /*1040*/  DFMA R40, R48, R20, R34 ;  /* 0x000000143028722b */ /* 0x000fe40000000022 */
[----:B0-----:R-:W-:Y:S02]  /*1050*/  DFMA R54, -R46, R56, R54 ;  /* 0x000000382e36722b */ /* 0x001fe40000000136 */
[----:B-1----:R-:W-:Y:S02]  /*1060*/  DMUL R20, R12, R14 ;  /* 0x0000000e0c147228 */ /* 0x002fe40000000000 */
[----:B------:R-:W-:Y:S02]  /*1070*/  DMUL R62, R32, R38 ;  /* 0x00000026203e7228 */ /* 0x000fe40000000000 */
[----:B------:R-:W-:-:S04]  /*1080*/  DMUL R12, R46, R12 ;  /* 0x0000000c2e0c7228 */ /* 0x000fc80000000000 */
[-C--:B------:R-:W-:Y:S02]  /*1090*/  DFMA R60, R48, -R20.reuse, R44 ;  /* 0x80000014303c722b */ /* 0x080fe4000000002c */
[----:B------:R-:W-:Y:S02]  /*10a0*/  DADD R44, R14, 1 ;  /* 0x3ff000000e2c7429 */ /* 0x000fe40000000000 */
[----:B------:R-:W-:Y:S02]  /*10b0*/  DFMA R54, R48, R20, R54 ;  /* 0x000000143036722b */ /* 0x000fe40000000036 */
[----:B------:R-:W-:Y:S02]  /*10c0*/  DFMA R62, R36, R18, -R62 ;  /* 0x00000012243e722b */ /* 0x000fe4000000083e */
[----:B------:R-:W-:Y:S02]  /*10d0*/  DMUL R34, R56, 0.5 ;  /* 0x3fe0000038227828 */ /* 0x000fe40000000000 */
[----:B------:R-:W-:-:S02]  /*10e0*/  DFMA R56, R46, R56, R40 ;  /* 0x000000382e38722b */ /* 0x000fc40000000028 */
[CC--:B------:R-:W-:Y:S02]  /*10f0*/  DFMA R40, R12.reuse, R44.reuse, R60 ;  /* 0x0000002c0c28722b */ /* 0x0c0fe4000000003c */
[----:B------:R-:W-:Y:S01]  /*1100*/  DFMA R12, R12, -R44, R54 ;  /* 0x8000002c0c0c722b */ /* 0x000fe20000000036 */
[----:B------:R-:W0:Y:S01]  /*1110*/  LDC R60, c[0x0][0x3a0] ;  /* 0x0000e800ff3c7b82 */ /* 0x000e220000000800 */
[----:B------:R-:W-:Y:S02]  /*1120*/  DMUL R54, R32, R18 ;  /* 0x0000001220367228 */ /* 0x000fe40000000000 */
[----:B------:R-:W-:-:S06]  /*1130*/  DFMA R62, R22, -R52, R62 ;  /* 0x80000034163e722b */ /* 0x000fcc000000003e */
[----:B------:R-:W-:Y:S02]  /*1140*/  DFMA R54, R36, R38, R54 ;  /* 0x000000262436722b */ /* 0x000fe40000000036 */
[----:B------:R-:W-:-:S06]  /*1150*/  DFMA R62, R26, R50, R62 ;  /* 0x000000321a3e722b */ /* 0x000fcc000000003e */
[----:B------:R-:W-:Y:S02]  /*1160*/  DFMA R54, R26, -R52, R54 ;  /* 0x800000341a36722b */ /* 0x000fe40000000036 */
[----:B------:R-:W-:-:S06]  /*1170*/  DFMA R62, R16, UR20, R62 ;  /* 0x00000014103e7c2b */ /* 0x000fcc000800003e */
[----:B------:R-:W-:Y:S02]  /*1180*/  DFMA R54, R22, -R50, R54 ;  /* 0x800000321636722b */ /* 0x000fe40000000036 */
[----:B------:R-:W-:-:S06]  /*1190*/  DFMA R62, -R46, UR20, R62 ;  /* 0x000000142e3e7c2b */ /* 0x000fcc000800013e */
[----:B------:R-:W-:Y:S02]  /*11a0*/  DFMA R54, R16, UR24, R54 ;  /* 0x0000001810367c2b */ /* 0x000fe40008000036 */
[C---:B------:R-:W-:Y:S02]  /*11b0*/  DFMA R20, R28.reuse, -R34, R62 ;  /* 0x800000221c14722b */ /* 0x040fe4000000003e */
[----:B------:R-:W-:Y:S01]  /*11c0*/  DMUL R62, R28, UR12 ;  /* 0x0000000c1c3e7c28 */ /* 0x000fe20008000000 */
[----:B------:R1:W-:Y:S03]  /*11d0*/  STG.E.64 desc[UR14][R64.64+0x20], R56 ;  /* 0x0000203840007986 */ /* 0x0003e6000c101b0e */
[----:B------:R-:W-:-:S04]  /*11e0*/  DFMA R66, -R46, UR24, R54 ;  /* 0x000000182e427c2b */ /* 0x000fc80008000136 */
[----:B------:R-:W-:Y:S02]  /*11f0*/  DFMA R20, -R44, R62, R20 ;  /* 0x0000003e2c14722b */ /* 0x000fe40000000114 */
[----:B------:R-:W2:Y:S01]  /*1200*/  LDC.64 R62, c[0x0][0x3e0] ;  /* 0x0000f800ff3e7b82 */ /* 0x000ea20000000a00 */
[C---:B-1----:R-:W-:Y:S02]  /*1210*/  DMUL R56, R46.reuse, R18 ;  /* 0x000000122e387228 */ /* 0x042fe40000000000 */
[----:B------:R-:W-:-:S06]  /*1220*/  DMUL R46, R46, R38 ;  /* 0x000000262e2e7228 */ /* 0x000fcc0000000000 */
[C---:B------:R-:W-:Y:S02]  /*1230*/  DFMA R56, R48.reuse, R18, -R56 ;  /* 0x000000123038722b */ /* 0x040fe40000000838 */
[----:B------:R-:W-:Y:S01]  /*1240*/  DFMA R46, R48, R38, -R46 ;  /* 0x00000026302e722b */ /* 0x000fe2000000082e */
[----:B0-----:R-:W-:-:S05]  /*1250*/  ISETP.NE.AND P0, PT, R60, 0x1, PT ;  /* 0x000000013c00780c */ /* 0x001fca0003f05270 */
[-C--:B------:R-:W-:Y:S02]  /*1260*/  DFMA R56, R28, R52.reuse, R56 ;  /* 0x000000341c38722b */ /* 0x080fe40000000038 */
[----:B------:R-:W-:Y:S01]  /*1270*/  DFMA R46, R30, R52, R46 ;  /* 0x000000341e2e722b */ /* 0x000fe2000000002e */
[----:B------:R-:W-:Y:S02]  /*1280*/  FSEL R60, R24, R42, !P0 ;  /* 0x0000002a183c7208 */ /* 0x000fe40004000000 */
[----:B------:R-:W-:-:S03]  /*1290*/  FSEL R61, R25, R43, !P0 ;  /* 0x0000002b193d7208 */ /* 0x000fc60004000000 */
[-C--:B------:R-:W-:Y:S02]  /*12a0*/  DFMA R56, R30, R50.reuse, R56 ;  /* 0x000000321e38722b */ /* 0x080fe40000000038 */
[----:B------:R-:W-:Y:S02]  /*12b0*/  DFMA R46, R28, -R50, R46 ;  /* 0x800000321c2e722b */ /* 0x000fe4000000002e */
[----:B--2---:R-:W-:Y:S02]  /*12c0*/  DADD R60, R60, R62 ;  /* 0x000000003c3c7229 */ /* 0x004fe4000000003e */
[----:B------:R-:W-:Y:S02]  /*12d0*/  DMUL R62, R30, R18 ;  /* 0x000000121e3e7228 */ /* 0x000fe40000000000 */
[----:B------:R-:W-:Y:S02]  /*12e0*/  DFMA R56, R36, UR20, R56 ;  /* 0x0000001424387c2b */ /* 0x000fe40008000038 */
[----:B------:R-:W-:-:S02]  /*12f0*/  DMUL R68, R30, R38 ;  /* 0x000000261e447228 */ /* 0x000fc40000000000 */
[----:B------:R-:W-:Y:S02]  /*1300*/  DFMA R46, -R32, UR20, R46 ;  /* 0x00000014202e7c2b */ /* 0x000fe4000800012e */
[----:B------:R-:W-:Y:S02]  /*1310*/  DFMA R62, R28, R38, -R62 ;  /* 0x000000261c3e722b */ /* 0x000fe4000000083e */
[----:B------:R-:W-:Y:S02]  /*1320*/  DFMA R38, R32, UR24, R56 ;  /* 0x0000001820267c2b */ /* 0x000fe40008000038 */
[----:B------:R-:W-:Y:S02]  /*1330*/  DFMA R68, R28, -R18, -R68 ;  /* 0x800000121c44722b */ /* 0x000fe40000000844 */
[----:B------:R-:W-:Y:S02]  /*1340*/  DFMA R18, R36, UR24, R46 ;  /* 0x0000001824127c2b */ /* 0x000fe4000800002e */
[----:B------:R-:W-:-:S02]  /*1350*/  DFMA R62, R16, R50, R62 ;  /* 0x00000032103e722b */ /* 0x000fc4000000003e */
[----:B------:R-:W-:Y:S02]  /*1360*/  DFMA R38, R60, R26, R38 ;  /* 0x0000001a3c26722b */ /* 0x000fe40000000026 */
[----:B------:R-:W-:Y:S02]  /*1370*/  DFMA R54, R16, R52, R68 ;  /* 0x000000341036722b */ /* 0x000fe40000000044 */
[----:B------:R-:W-:Y:S02]  /*1380*/  DFMA R18, -R60, R22, R18 ;  /* 0x000000163c12722b */ /* 0x000fe40000000112 */
[----:B------:R-:W-:Y:S02]  /*1390*/  DFMA R62, R48, -R50, R62 ;  /* 0x80000032303e722b */ /* 0x000fe4000000003e */
[----:B------:R-:W-:Y:S02]  /*13a0*/  DFMA R46, R22, -UR10, R38 ;  /* 0x8000000a162e7c2b */ /* 0x000fe40008000026 */
[----:B------:R-:W-:Y:S01]  /*13b0*/  DFMA R54, R48, -R52, R54 ;  /* 0x800000343036722b */ /* 0x000fe20000000036 */
[----:B------:R-:W0:Y:S01]  /*13c0*/  LDC.64 R38, c[0x0][0x408] ;  /* 0x00010200ff267b82 */ /* 0x000e220000000a00 */
[----:B------:R-:W-:-:S02]  /*13d0*/  DFMA R48, R26, -UR10, R18 ;  /* 0x8000000a1a307c2b */ /* 0x000fc40008000012 */
[----:B------:R-:W-:Y:S02]  /*13e0*/  DMUL R14, R14, UR12 ;  /* 0x0000000c0e0e7c28 */ /* 0x000fe40008000000 */
[----:B------:R-:W-:Y:S02]  /*13f0*/  DFMA R62, R26, UR20, R62 ;  /* 0x000000141a3e7c2b */ /* 0x000fe4000800003e */
[C---:B------:R-:W-:Y:S01]  /*1400*/  DFMA R54, -R22.reuse, UR20, R54 ;  /* 0x0000001416367c2b */ /* 0x040fe20008000136 */
[----:B------:R-:W1:Y:S01]  /*1410*/  LDC.64 R18, c[0x0][0x410] ;  /* 0x00010400ff127b82 */ /* 0x000e620000000a00 */
[-C--:B------:R-:W-:Y:S02]  /*1420*/  DFMA R46, R22, -R34.reuse, R46 ;  /* 0x80000022162e722b */ /* 0x080fe4000000002e */
[-C--:B------:R-:W-:Y:S01]  /*1430*/  DFMA R48, R26, -R34.reuse, R48 ;  /* 0x800000221a30722b */ /* 0x080fe20000000030 */
[----:B------:R2:W-:Y:S01]  /*1440*/  STG.E.64 desc[UR14][R64.64+0x28], R40 ;  /* 0x0000282840007986 */ /* 0x0005e2000c101b0e */
[----:B------:R-:W-:-:S02]  /*1450*/  DFMA R16, R30, -R34, R66 ;  /* 0x800000221e10722b */ /* 0x000fc40000000042 */
[C---:B------:R-:W-:Y:S02]  /*1460*/  DMUL R34, R26.reuse, UR12 ;  /* 0x0000000c1a227c28 */ /* 0x040fe40008000000 */
[----:B------:R-:W-:Y:S02]  /*1470*/  DFMA R54, -R26, UR24, R54 ;  /* 0x000000181a367c2b */ /* 0x000fe40008000136 */
[C---:B------:R-:W-:Y:S02]  /*1480*/  DFMA R62, -R22.reuse, UR24, R62 ;  /* 0x00000018163e7c2b */ /* 0x040fe4000800013e */
[-C--:B------:R-:W-:Y:S02]  /*1490*/  DFMA R46, R22, -R14.reuse, R46 ;  /* 0x8000000e162e722b */ /* 0x080fe4000000002e */
[----:B------:R-:W-:Y:S02]  /*14a0*/  DFMA R48, R26, -R14, R48 ;  /* 0x8000000e1a30722b */ /* 0x000fe40000000030 */
[----:B--2---:R-:W-:-:S02]  /*14b0*/  DMUL R40, R22, UR12 ;  /* 0x0000000c16287c28 */ /* 0x004fc40008000000 */
[----:B------:R-:W-:Y:S02]  /*14c0*/  DMUL R66, R30, UR12 ;  /* 0x0000000c1e427c28 */ /* 0x000fe40008000000 */
[C---:B------:R-:W-:Y:S02]  /*14d0*/  DFMA R54, -R60.reuse, R32, R54 ;  /* 0x000000203c36722b */ /* 0x040fe40000000136 */
[----:B------:R-:W-:Y:S02]  /*14e0*/  DFMA R62, R60, R36, R62 ;  /* 0x000000243c3e722b */ /* 0x000fe4000000003e */
[----:B------:R-:W-:Y:S02]  /*14f0*/  DFMA R40, -R44, R40, R46 ;  /* 0x000000282c28722b */ /* 0x000fe4000000012e */
[----:B0-----:R-:W-:Y:S02]  /*1500*/  DMUL R38, R38, 0.5 ;  /* 0x3fe0000026267828 */ /* 0x001fe40000000000 */
[----:B------:R-:W-:Y:S01]  /*1510*/  DFMA R34, -R44, R34, R48 ;  /* 0x000000222c22722b */ /* 0x000fe20000000130 */
[----:B------:R-:W-:-:S02]  /*1520*/  FSEL R24, R42, R24, !P0 ;  /* 0x000000182a187208 */ /* 0x000fc40004000000 */
[----:B------:R-:W-:Y:S01]  /*1530*/  FSEL R25, R43, R25, !P0 ;  /* 0x000000192b197208 */ /* 0x000fe20004000000 */
[----:B------:R-:W-:Y:S02]  /*1540*/  DFMA R16, -R44, R66, R16 ;  /* 0x000000422c10722b */ /* 0x000fe40000000110 */
[----:B------:R-:W-:Y:S02]  /*1550*/  DFMA R54, R36, -UR10, R54 ;  /* 0x8000000a24367c2b */ /* 0x000fe40008000036 */
[----:B------:R-:W-:Y:S02]  /*1560*/  DFMA R62, R32, -UR10, R62 ;  /* 0x8000000a203e7c2b */ /* 0x000fe4000800003e */
[----:B------:R-:W-:Y:S02]  /*1570*/  DADD R24, R24, UR22 ;  /* 0x0000001618187e29 */ /* 0x000fe40008000000 */
[----:B-1----:R-:W-:Y:S02]  /*1580*/  DMUL R18, R18, 0.5 ;  /* 0x3fe0000012127828 */ /* 0x002fe40000000000 */
[----:B------:R-:W-:-:S02]  /*1590*/  DFMA R40, R22, -R38, R40 ;  /* 0x800000261628722b */ /* 0x000fc40000000028 */
[----:B------:R-:W-:Y:S02]  /*15a0*/  DFMA R34, R26, -R38, R34 ;  /* 0x800000261a22722b */ /* 0x000fe40000000022 */
[----:B------:R-:W-:Y:S02]  /*15b0*/  DADD R60, -R24, -R60 ;  /* 0x00000000183c7229 */ /* 0x000fe4000000093c */
[-C--:B------:R-:W-:Y:S02]  /*15c0*/  DFMA R54, R36, -R14.reuse, R54 ;  /* 0x8000000e2436722b */ /* 0x080fe40000000036 */
[----:B------:R-:W-:Y:S02]  /*15d0*/  DFMA R62, R32, -R14, R62 ;  /* 0x8000000e203e722b */ /* 0x000fe4000000003e */
[-C--:B------:R-:W-:Y:S02]  /*15e0*/  DFMA R20, R28, -R18.reuse, R20 ;  /* 0x800000121c14722b */ /* 0x080fe40000000014 */
[----:B------:R-:W-:-:S02]  /*15f0*/  DFMA R16, R30, -R18, R16 ;  /* 0x800000121e10722b */ /* 0x000fc40000000010 */
[-C--:B------:R-:W-:Y:S02]  /*1600*/  DFMA R40, R22, -R18.reuse, R40 ;  /* 0x800000121628722b */ /* 0x080fe40000000028 */
[----:B------:R-:W-:Y:S02]  /*1610*/  DFMA R34, R26, -R18, R34 ;  /* 0x800000121a22722b */ /* 0x000fe40000000022 */
[-C--:B------:R-:W-:Y:S02]  /*1620*/  DFMA R54, R36, -R38.reuse, R54 ;  /* 0x800000262436722b */ /* 0x080fe40000000036 */
[----:B------:R-:W-:Y:S02]  /*1630*/  DFMA R62, R32, -R38, R62 ;  /* 0x80000026203e722b */ /* 0x000fe4000000003e */
[-C--:B------:R-:W-:Y:S02]  /*1640*/  DFMA R20, R30, R60.reuse, R20 ;  /* 0x0000003c1e14722b */ /* 0x080fe40000000014 */
[----:B------:R-:W-:-:S02]  /*1650*/  DFMA R16, R28, -R60, R16 ;  /* 0x8000003c1c10722b */ /* 0x000fc40000000010 */
[-C--:B------:R-:W-:Y:S02]  /*1660*/  DFMA R40, R26, R60.reuse, R40 ;  /* 0x0000003c1a28722b */ /* 0x080fe40000000028 */
[----:B------:R-:W-:Y:S01]  /*1670*/  DFMA R34, R22, -R60, R34 ;  /* 0x8000003c1622722b */ /* 0x000fe20000000022 */
[----:B------:R-:W-:Y:S01]  /*1680*/  IADD3 R59, P0, PT, R59, UR4, RZ ;  /* 0x000000043b3b7c10 */ /* 0x000fe2000ff1e0ff */
[----:B------:R0:W-:Y:S03]  /*1690*/  STG.E.64 desc[UR14][R64.64+0x30], R12 ;  /* 0x0000300c40007986 */ /* 0x0001e6000c101b0e */
[----:B------:R-:W-:Y:S01]  /*16a0*/  IADD3.X R0, PT, PT, RZ, R0, RZ, P0, !PT ;  /* 0x00000000ff007210 */ /* 0x000fe200007fe4ff */
[----:B------:R0:W-:Y:S01]  /*16b0*/  STG.E.64 desc[UR14][R64.64+0x38], R54 ;  /* 0x0000383640007986 */ /* 0x0001e2000c101b0e */
[----:B------:R-:W-:-:S03]  /*16c0*/  ISETP.GE.U32.AND P0, PT, R59, UR26, PT ;  /* 0x0000001a3b007c0c */ /* 0x000fc6000bf06070 */
[----:B------:R0:W-:Y:S04]  /*16d0*/  STG.E.64 desc[UR14][R64.64+0x40], R62 ;  /* 0x0000403e40007986 */ /* 0x0001e8000c101b0e */
[----:B------:R0:W-:Y:S04]  /*16e0*/  STG.E.64 desc[UR14][R64.64+0x48], R20 ;  /* 0x0000481440007986 */ /* 0x0001e8000c101b0e */
[----:B------:R0:W-:Y:S04]  /*16f0*/  STG.E.64 desc[UR14][R64.64+0x50], R16 ;  /* 0x0000501040007986 */ /* 0x0001e8000c101b0e */
[----:B------:R0:W-:Y:S04]  /*1700*/  STG.E.64 desc[UR14][R64.64+0x58], R40 ;  /* 0x0000582840007986 */ /* 0x0001e8000c101b0e */
[----:B------:R0:W-:Y:S01]  /*1710*/  STG.E.64 desc[UR14][R64.64+0x60], R34 ;  /* 0x0000602240007986 */ /* 0x0001e2000c101b0e */
[----:B------:R-:W-:-:S13]  /*1720*/  ISETP.GE.U32.AND.EX P0, PT, R0, UR27, PT, P0 ;  /* 0x0000001b00007c0c */ /* 0x000fda000bf06100 */
[----:B0-----:R-:W-:Y:S05]  /*1730*/  @!P0 BRA `(.L_x_9) ;  /* 0xfffffff0009c8947 */ /* 0x001fea000383ffff */
[----:B------:R-:W-:Y:S05]  /*1740*/  BSYNC.RECONVERGENT B0 ;  /* 0x0000000000007941 */ /* 0x000fea0003800200 */
.L_x_8:
[----:B------:R-:W-:Y:S05]  /*1750*/  EXIT ;  /* 0x000000000000794d */ /* 0x000fea0003800000 */
.L_x_7:
[----:B------:R-:W-:Y:S01]  /*1760*/  UISETP.NE.AND UP0, UPT, UR17, 0x1, UPT ;  /* 0x000000011100788c */ /* 0x000fe2000bf05270 */
[----:B------:R-:W-:Y:S01]  /*1770*/  BSSY.RECONVERGENT B0, `(.L_x_10) ;  /* 0x00000dd000007945 */ /* 0x000fe20003800200 */
[----:B------:R-:W0:Y:S04]  /*1780*/  LDCU UR19, c[0x0][0x3a0] ;  /* 0x00007400ff1377ac */ /* 0x000e280008000800 */
[----:B------:R-:W-:Y:S01]  /*1790*/  PLOP3.LUT P1, PT, PT, PT, UP0, 0x80, 0x8 ;  /* 0x000000000008781c */ /* 0x000fe20003f2f008 */
[----:B------:R-:W1:Y:S01]  /*17a0*/  LDCU.64 UR24, c[0x0][0x3c8] ;  /* 0x00007900ff1877ac */ /* 0x000e620008000a00 */
[----:B------:R-:W3:Y:S01]  /*17b0*/  LDCU.64 UR26, c[0x0][0x380] ;  /* 0x00007000ff1a77ac */ /* 0x000ee20008000a00 */
[----:B------:R-:W4:Y:S01]  /*17c0*/  LDCU.64 UR16, c[0x0][0x388] ;  /* 0x00007100ff1077ac */ /* 0x000f220008000a00 */
[----:B--2---:R-:W2:Y:S09]  /*17d0*/  LDCU.128 UR20, c[0x0][0x3d0] ;  /* 0x00007a00ff1477ac */ /* 0x004eb20008000c00 */
.L_x_11:
[----:B------:R-:W5:Y:S01]  /*17e0*/  LDC.64 R12, c[0x0][0x390] ;  /* 0x0000e400ff0c7b82 */ /* 0x000f620000000a00 */
[----:B------:R-:W-:-:S07]  /*17f0*/  IMAD R58, R0, 0x48, RZ ;  /* 0x00000048003a7824 */ /* 0x000fce00078e02ff */
[----:B------:R-:W0:Y:S01]  /*1800*/  LDC.64 R16, c[0x0][0x398] ;  /* 0x0000e600ff107b82 */ /* 0x000e220000000a00 */
[----:B-----5:R-:W-:-:S04]  /*1810*/  IMAD.WIDE.U32 R12, R59, 0x48, R12 ;  /* 0x000000483b0c7825 */ /* 0x020fc800078e000c */
[----:B------:R-:W-:Y:S02]  /*1820*/  @P1 IMAD.IADD R15, R13, 0x1, R58 ;  /* 0x000000010d0f1824 */ /* 0x000fe400078e023a */
[----:B------:R-:W-:-:S05]  /*1830*/  @P1 IMAD.MOV.U32 R14, RZ, RZ, R12 ;  /* 0x000000ffff0e1224 */ /* 0x000fca00078e000c */
[----:B------:R-:W5:Y:S04]  /*1840*/  @P1 LDG.E.64 R26, desc[UR14][R14.64+0x58] ;  /* 0x0000580e0e1a1981 */ /* 0x000f68000c1e1b00 */
[----:B------:R-:W3:Y:S01]  /*1850*/  @P1 LDG.E.64 R24, desc[UR14][R14.64+0x38] ;  /* 0x0000380e0e181981 */ /* 0x000ee2000c1e1b00 */
[----:B------:R-:W-:-:S03]  /*1860*/  @!P1 IADD3 R19, PT, PT, R13, R58, RZ ;  /* 0x0000003a0d139210 */ /* 0x000fc60007ffe0ff */
[----:B------:R-:W4:Y:S01]  /*1870*/  @P1 LDG.E.64 R22, desc[UR14][R14.64+0x60] ;  /* 0x0000600e0e161981 */ /* 0x000f22000c1e1b00 */
[----:B------:R-:W-:-:S03]  /*1880*/  IMAD R13, R0, 0x38, RZ ;  /* 0x00000038000d7824 */ /* 0x000fc600078e02ff */
[----:B------:R-:W2:Y:S01]  /*1890*/  @P1 LDG.E.64 R28, desc[UR14][R14.64+0x40] ;  /* 0x0000400e0e1c1981 */ /* 0x000ea2000c1e1b00 */
[----:B0-----:R-:W-:-:S04]  /*18a0*/  IMAD.WIDE.U32 R16, R59, 0x38, R16 ;  /* 0x000000383b107825 */ /* 0x001fc800078e0010 */
[----:B------:R-:W-:Y:S02]  /*18b0*/  @!P1 IMAD.MOV.U32 R14, RZ, RZ, R12 ;  /* 0x000000ffff0e9224 */ /* 0x000fe400078e000c */
[----:B------:R-:W-:Y:S01]  /*18c0*/  @!P1 IMAD.MOV.U32 R15, RZ, RZ, R19 ;  /* 0x000000ffff0f9224 */ /* 0x000fe200078e0013 */
[----:B------:R-:W-:-:S04]  /*18d0*/  IADD3 R17, PT, PT, R17, R13, RZ ;  /* 0x0000000d11117210 */ /* 0x000fc80007ffe0ff */
[----:B------:R-:W5:Y:S04]  /*18e0*/  @!P1 LDG.E.64 R32, desc[UR14][R14.64+0x40] ;  /* 0x0000400e0e209981 */ /* 0x000f68000c1e1b00 */
[----:B------:R-:W3:Y:S04]  /*18f0*/  @!P1 LDG.E.64 R34, desc[UR14][R14.64+0x60] ;  /* 0x0000600e0e229981 */ /* 0x000ee8000c1e1b00 */
[----:B------:R-:W3:Y:S04]  /*1900*/  LDG.E.64 R12, desc[UR14][R16.64+0x8] ;  /* 0x0000080e100c7981 */ /* 0x000ee8000c1e1b00 */
[----:B------:R-:W3:Y:S04]  /*1910*/  LDG.E.64 R18, desc[UR14][R16.64+0x10] ;  /* 0x0000100e10127981 */ /* 0x000ee8000c1e1b00 */
[----:B------:R-:W3:Y:S04]  /*1920*/  LDG.E.64 R52, desc[UR14][R16.64+0x18] ;  /* 0x0000180e10347981 */ /* 0x000ee8000c1e1b00 */
[----:B------:R-:W3:Y:S04]  /*1930*/  LDG.E.64 R54, desc[UR14][R16.64+0x20] ;  /* 0x0000200e10367981 */ /* 0x000ee8000c1e1b00 */
[----:B------:R-:W3:Y:S04]  /*1940*/  LDG.E.64 R20, desc[UR14][R16.64] ;  /* 0x0000000e10147981 */ /* 0x000ee8000c1e1b00 */
[----:B------:R-:W3:Y:S04]  /*1950*/  @!P1 LDG.E.64 R26, desc[UR14][R14.64+0x38] ;  /* 0x0000380e0e1a9981 */ /* 0x000ee8000c1e1b00 */
[----:B------:R-:W3:Y:S01]  /*1960*/  @!P1 LDG.E.64 R24, desc[UR14][R14.64+0x58] ;  /* 0x0000580e0e189981 */ /* 0x000ee2000c1e1b00 */
[----:B----4-:R-:W-:-:S02]  /*1970*/  @P1 DADD R30, -RZ, -R22 ;  /* 0x00000000ff1e1229 */ /* 0x010fc40000000916 */
[----:B--2---:R-:W-:Y:S01]  /*1980*/  @P1 DADD R28, -RZ, -R28 ;  /* 0x00000000ff1c1229 */ /* 0x004fe2000000091c */
[----:B------:R-:W0:Y:S01]  /*1990*/  LDC.64 R22, c[0x0][0x388] ;  /* 0x0000e200ff167b82 */ /* 0x000e220000000a00 */
[----:B-----5:R-:W-:Y:S02]  /*19a0*/  @!P1 DADD R30, -RZ, -R32 ;  /* 0x00000000ff1e9229 */ /* 0x020fe40000000920 */
[----:B---3--:R-:W-:-:S06]  /*19b0*/  @!P1 DADD R28, -RZ, -R34 ;  /* 0x00000000ff1c9229 */ /* 0x008fcc0000000922 */
[-C--:B------:R-:W-:Y:S02]  /*19c0*/  DMUL R32, R12, R30.reuse ;  /* 0x0000001e0c207228 */ /* 0x080fe40000000000 */
[----:B------:R-:W-:Y:S02]  /*19d0*/  DMUL R30, R18, R30 ;  /* 0x0000001e121e7228 */ /* 0x000fe40000000000 */
[-C--:B------:R-:W-:Y:S02]  /*19e0*/  DMUL R34, R52, R28.reuse ;  /* 0x0000001c34227228 */ /* 0x080fe40000000000 */
[----:B------:R-:W-:Y:S01]  /*19f0*/  DMUL R28, R54, R28 ;  /* 0x0000001c361c7228 */ /* 0x000fe20000000000 */
[----:B------:R-:W-:-:S04]  /*1a00*/  UIADD3 UR5, UP0, UPT, UR16, 0x8, URZ ;  /* 0x0000000810057890 */ /* 0x000fc8000ff1e0ff */
[----:B------:R-:W-:Y:S02]  /*1a10*/  UIADD3.X UR18, UPT, UPT, URZ, UR17, URZ, UP0, !UPT ;  /* 0x00000011ff127290 */ /* 0x000fe400087fe4ff */
[----:B------:R-:W-:-:S04]  /*1a20*/  IMAD.U32 R50, RZ, RZ, UR5 ;  /* 0x00000005ff327e24 */ /* 0x000fc8000f8e00ff */
[----:B------:R-:W-:Y:S01]  /*1a30*/  IMAD.U32 R51, RZ, RZ, UR18 ;  /* 0x00000012ff337e24 */ /* 0x000fe2000f8e00ff */
[-C--:B------:R-:W-:Y:S02]  /*1a40*/  DFMA R32, R18, R26.reuse, -R32 ;  /* 0x0000001a1220722b */ /* 0x080fe40000000820 */
[----:B------:R-:W-:Y:S02]  /*1a50*/  DFMA R30, R12, R26, R30 ;  /* 0x0000001a0c1e722b */ /* 0x000fe4000000001e */
[-C--:B------:R-:W-:Y:S01]  /*1a60*/  DFMA R34, R54, R24.reuse, -R34 ;  /* 0x000000183622722b */ /* 0x080fe20000000822 */
[----:B------:R-:W2:Y:S01]  /*1a70*/  LDG.E.64 R26, desc[UR14][R16.64+0x28] ;  /* 0x0000280e101a7981 */ /* 0x000ea2000c1e1b00 */
[----:B------:R-:W-:Y:S02]  /*1a80*/  DFMA R24, R52, R24, R28 ;  /* 0x000000183418722b */ /* 0x000fe4000000001c */
[C---:B------:R-:W-:Y:S02]  /*1a90*/  DMUL R28, R20.reuse, R32 ;  /* 0x00000020141c7228 */ /* 0x040fe40000000000 */
[----:B------:R-:W-:-:S02]  /*1aa0*/  DMUL R46, R20, -R30 ;  /* 0x8000001e142e7228 */ /* 0x000fc40000000000 */
[C---:B------:R-:W-:Y:S02]  /*1ab0*/  DMUL R44, R20.reuse, R34 ;  /* 0x00000022142c7228 */ /* 0x040fe40000000000 */
[----:B------:R-:W-:Y:S01]  /*1ac0*/  DMUL R20, R20, -R24 ;  /* 0x8000001814147228 */ /* 0x000fe20000000000 */
[----:B------:R3:W2:Y:S04]  /*1ad0*/  LDG.E.64 R34, desc[UR14][R16.64+0x30] ;  /* 0x0000300e10227981 */ /* 0x0006a8000c1e1b00 */
[----:B0-----:R-:W-:Y:S04]  /*1ae0*/  REDG.E.ADD.F64.RN.STRONG.GPU desc[UR14][R22.64], R28 ;  /* 0x0000001c160079a6 */ /* 0x001fe8000c12ff0e */
[----:B------:R-:W-:Y:S04]  /*1af0*/  REDG.E.ADD.F64.RN.STRONG.GPU desc[UR14][R50.64], R46 ;  /* 0x0000002e320079a6 */ /* 0x000fe8000c12ff0e */
[----:B------:R-:W-:Y:S04]  /*1b00*/  REDG.E.ADD.F64.RN.STRONG.GPU desc[UR14][R50.64+0x8], R44 ;  /* 0x0000082c320079a6 */ /* 0x000fe8000c12ff0e */
[----:B------:R0:W-:Y:S04]  /*1b10*/  REDG.E.ADD.F64.RN.STRONG.GPU desc[UR14][R50.64+0x10], R20 ;  /* 0x00001014320079a6 */ /* 0x0001e8000c12ff0e */
[----:B------:R-:W4:Y:S04]  /*1b20*/  LDG.E.64 R32, desc[UR14][R14.64+0x40] ;  /* 0x0000400e0e207981 */ /* 0x000f28000c1e1b00 */
[----:B------:R-:W5:Y:S04]  /*1b30*/  LDG.E.64 R36, desc[UR14][R14.64+0x38] ;  /* 0x0000380e0e247981 */ /* 0x000f68000c1e1b00 */
[----:B------:R-:W2:Y:S04]  /*1b40*/  LDG.E.64 R30, desc[UR14][R14.64+0x60] ;  /* 0x0000600e0e1e7981 */ /* 0x000ea8000c1e1b00 */
[----:B------:R-:W2:Y:S04]  /*1b50*/  LDG.E.64 R38, desc[UR14][R14.64+0x48] ;  /* 0x0000480e0e267981 */ /* 0x000ea8000c1e1b00 */
[----:B------:R-:W2:Y:S04]  /*1b60*/  LDG.E.64 R24, desc[UR14][R14.64+0x58] ;  /* 0x0000580e0e187981 */ /* 0x000ea8000c1e1b00 */
[----:B------:R-:W2:Y:S04]  /*1b70*/  LDG.E.64 R40, desc[UR14][R14.64+0x50] ;  /* 0x0000500e0e287981 */ /* 0x000ea8000c1e1b00 */
[----:B------:R-:W2:Y:S04]  /*1b80*/  LDG.E.64 R42, desc[UR14][R14.64+0x20] ;  /* 0x0000200e0e2a7981 */ /* 0x000ea8000c1e1b00 */
[----:B------:R-:W2:Y:S04]  /*1b90*/  LDG.E.64 R60, desc[UR14][R14.64+0x28] ;  /* 0x0000280e0e3c7981 */ /* 0x000ea8000c1e1b00 */
[----:B------:R1:W2:Y:S01]  /*1ba0*/  LDG.E.64 R48, desc[UR14][R14.64+0x30] ;  /* 0x0000300e0e307981 */ /* 0x0002a2000c1e1b00 */
[----:B------:R-:W-:-:S02]  /*1bb0*/  DSETP.NEU.AND P0, PT, RZ, UR6, PT ;  /* 0x00000006ff007e2a */ /* 0x000fc4000bf0d000 */
[----:B------:R-:W-:-:S12]  /*1bc0*/  DSETP.NEU.AND P1, PT, RZ, UR8, PT ;  /* 0x00000008ff007e2a */ /* 0x000fd8000bf2d000 */
[-C--:B---3--:R-:W-:Y:S02]  /*1bd0*/  @P0 DMUL R16, R6, R54.reuse ;  /* 0x0000003606100228 */ /* 0x088fe40000000000 */
[----:B0-----:R-:W-:Y:S02]  /*1be0*/  @P0 DMUL R20, R4, R54 ;  /* 0x0000003604140228 */ /* 0x001fe40000000000 */
[----:B------:R-:W-:-:S04]  /*1bf0*/  @P1 DMUL R22, R10, R18 ;  /* 0x000000120a161228 */ /* 0x000fc80000000000 */
[-C--:B------:R-:W-:Y:S02]  /*1c00*/  @P0 DFMA R16, R4, R52.reuse, -R16 ;  /* 0x000000340410022b */ /* 0x080fe40000000810 */
[----:B------:R-:W-:Y:S02]  /*1c10*/  @P0 DFMA R54, R6, R52, R20 ;  /* 0x000000340636022b */ /* 0x000fe40000000014 */
[C---:B------:R-:W-:Y:S01]  /*1c20*/  @P1 DFMA R22, R8.reuse, R12, -R22 ;  /* 0x0000000c0816122b */ /* 0x040fe20000000816 */
[----:B------:R-:W0:Y:S05]  /*1c30*/  LDC.64 R20, c[0x0][0x3e8] ;  /* 0x0000fa00ff147b82 */ /* 0x000e2a0000000a00 */
[----:B------:R-:W-:Y:S01]  /*1c40*/  @P0 MOV R52, R16 ;  /* 0x0000001000340202 */ /* 0x000fe20000000f00 */
[----:B------:R-:W-:Y:S01]  /*1c50*/  @P0 IMAD.MOV.U32 R53, RZ, RZ, R17 ;  /* 0x000000ffff350224 */ /* 0x000fe200078e0011 */
[----:B------:R-:W-:-:S05]  /*1c60*/  @P1 DMUL R16, R8, R18 ;  /* 0x0000001208101228 */ /* 0x000fca0000000000 */
[----:B-1----:R-:W-:-:S03]  /*1c70*/  DADD R14, R52, R52 ;  /* 0x00000000340e7229 */ /* 0x002fc60000000034 */
[----:B------:R-:W-:Y:S01]  /*1c80*/  @P1 DFMA R18, R10, R12, R16 ;  /* 0x0000000c0a12122b */ /* 0x000fe20000000010 */
[----:B------:R-:W-:Y:S01]  /*1c90*/  @P1 IMAD.MOV.U32 R12, RZ, RZ, R22 ;  /* 0x000000ffff0c1224 */ /* 0x000fe200078e0016 */
[----:B------:R-:W-:Y:S01]  /*1ca0*/  @P1 MOV R13, R23 ;  /* 0x00000017000d1202 */ /* 0x000fe20000000f00 */
[C---:B------:R-:W-:Y:S02]  /*1cb0*/  DMUL R22, R54.reuse, -2 ;  /* 0xc000000036167828 */ /* 0x040fe40000000000 */
[----:B------:R-:W-:Y:S01]  /*1cc0*/  DADD R46, R54, R54 ;  /* 0x00000000362e7229 */ /* 0x000fe20000000036 */
[----:B------:R-:W-:Y:S02]  /*1cd0*/  IMAD.U32 R50, RZ, RZ, UR20 ;  /* 0x00000014ff327e24 */ /* 0x000fe4000f8e00ff */
[----:B------:R-:W-:Y:S01]  /*1ce0*/  DADD R16, R12, R12 ;  /* 0x000000000c107229 */ /* 0x000fe2000000000c */
[----:B------:R-:W-:Y:S01]  /*1cf0*/  IMAD.U32 R51, RZ, RZ, UR21 ;  /* 0x00000015ff337e24 */ /* 0x000fe2000f8e00ff */
[----:B------:R-:W-:-:S06]  /*1d00*/  UISETP.NE.AND UP0, UPT, UR19, 0x1, UPT ;  /* 0x000000011300788c */ /* 0x000fcc000bf05270 */
[----:B------:R-:W-:Y:S01]  /*1d10*/  PLOP3.LUT P1, PT, PT, PT, UP0, 0x80, 0x8 ;  /* 0x000000000008781c */ /* 0x000fe20003f2f008 */
[----:B----4-:R-:W-:Y:S01]  /*1d20*/  DMUL R28, R32, R14 ;  /* 0x0000000e201c7228 */ /* 0x010fe20000000000 */
[----:B------:R-:W0:Y:S07]  /*1d30*/  LDC.64 R14, c[0x0][0x3f0] ;  /* 0x0000fc00ff0e7b82 */ /* 0x000e2e0000000a00 */
[C-C-:B-----5:R-:W-:Y:S02]  /*1d40*/  DFMA R44, R36.reuse, R22, -R28.reuse ;  /* 0x00000016242c722b */ /* 0x160fe4000000081c */
[----:B------:R-:W-:-:S02]  /*1d50*/  DFMA R46, R36, R46, R28 ;  /* 0x0000002e242e722b */ /* 0x000fc4000000001c */
[----:B------:R-:W-:Y:S02]  /*1d60*/  DADD R22, R50, UR20 ;  /* 0x0000001432167e29 */ /* 0x000fe40008000000 */
[----:B------:R-:W-:Y:S02]  /*1d70*/  DADD R28, R18, R18 ;  /* 0x00000000121c7229 */ /* 0x000fe40000000012 */
[----:B--2---:R-:W-:-:S04]  /*1d80*/  DMUL R56, R30, R16 ;  /* 0x000000101e387228 */ /* 0x004fc80000000000 */
[----:B------:R-:W-:Y:S02]  /*1d90*/  DFMA R44, R38, -R22, R44 ;  /* 0x80000016262c722b */ /* 0x000fe4000000002c */
[CC--:B------:R-:W-:Y:S02]  /*1da0*/  DFMA R50, R24.reuse, -R28.reuse, R46 ;  /* 0x8000001c1832722b */ /* 0x0c0fe4000000002e */
[----:B------:R-:W-:Y:S02]  /*1db0*/  DFMA R56, R24, R28, R56 ;  /* 0x0000001c1838722b */ /* 0x000fe40000000038 */
[----:B0-----:R-:W-:Y:S02]  /*1dc0*/  DMUL R46, R14, R20 ;  /* 0x000000140e2e7228 */ /* 0x001fe40000000000 */
[----:B------:R-:W-:Y:S02]  /*1dd0*/  DFMA R44, -R2, R40, R44 ;  /* 0x00000028022c722b */ /* 0x000fe4000000012c */
[----:B------:R-:W-:-:S02]  /*1de0*/  DFMA R16, R30, -R16, R50 ;  /* 0x800000101e10722b */ /* 0x000fc40000000032 */
[----:B------:R-:W-:Y:S02]  /*1df0*/  DFMA R22, R38, R22, R56 ;  /* 0x000000162616722b */ /* 0x000fe40000000038 */
[----:B------:R-:W-:Y:S01]  /*1e00*/  DMUL R56, R24, R54 ;  /* 0x0000003618387228 */ /* 0x000fe20000000000 */
[----:B------:R-:W-:Y:S01]  /*1e10*/  FSEL R50, R34, R26, !P1 ;  /* 0x0000001a22327208 */ /* 0x000fe20004800000 */
[CC--:B------:R-:W-:Y:S01]  /*1e20*/  DFMA R44, R42.reuse, -R46.reuse, R44 ;  /* 0x8000002e2a2c722b */ /* 0x0c0fe2000000002c */
[----:B------:R-:W-:Y:S01]  /*1e30*/  FSEL R51, R35, R27, !P1 ;  /* 0x0000001b23337208 */ /* 0x000fe20004800000 */
[----:B------:R-:W-:Y:S01]  /*1e40*/  DFMA R16, R42, R46, R16 ;  /* 0x0000002e2a10722b */ /* 0x000fe20000000010 */
[----:B------:R-:W-:Y:S01]  /*1e50*/  FSEL R46, R26, R34, !P1 ;  /* 0x000000221a2e7208 */ /* 0x000fe20004800000 */
[-C--:B------:R-:W-:Y:S01]  /*1e60*/  DMUL R28, R24, R52.reuse ;  /* 0x00000034181c7228 */ /* 0x080fe20000000000 */
[----:B------:R-:W-:Y:S01]  /*1e70*/  FSEL R47, R27, R35, !P1 ;  /* 0x000000231b2f7208 */ /* 0x000fe20004800000 */
[----:B------:R-:W-:-:S02]  /*1e80*/  DFMA R26, R30, R52, -R56 ;  /* 0x000000341e1a722b */ /* 0x000fc40000000838 */
[-C--:B------:R-:W-:Y:S02]  /*1e90*/  DMUL R62, R38, R52.reuse ;  /* 0x00000034263e7228 */ /* 0x080fe40000000000 */
[----:B------:R-:W-:Y:S02]  /*1ea0*/  DMUL R56, R40, R52 ;  /* 0x0000003428387228 */ /* 0x000fe40000000000 */
[-C--:B------:R-:W-:Y:S02]  /*1eb0*/  DMUL R34, R60, R54.reuse ;  /* 0x000000363c227228 */ /* 0x080fe40000000000 */
[-C--:B------:R-:W-:Y:S02]  /*1ec0*/  DFMA R28, R30, -R54.reuse, -R28 ;  /* 0x800000361e1c722b */ /* 0x080fe4000000081c */
[-C--:B------:R-:W-:Y:S02]  /*1ed0*/  DFMA R62, R40, R54.reuse, -R62 ;  /* 0x00000036283e722b */ /* 0x080fe4000000083e */
[----:B------:R-:W-:-:S02]  /*1ee0*/  DFMA R56, R38, R54, R56 ;  /* 0x000000362638722b */ /* 0x000fc40000000038 */
[----:B------:R-:W-:Y:S02]  /*1ef0*/  DFMA R54, R42, R54, -R34 ;  /* 0x000000362a36722b */ /* 0x000fe40000000822 */
[----:B------:R-:W-:Y:S02]  /*1f00*/  DMUL R34, R60, R52 ;  /* 0x000000343c227228 */ /* 0x000fe40000000000 */
[-C--:B------:R-:W-:Y:S02]  /*1f10*/  DFMA R26, R36, R18.reuse, R26 ;  /* 0x00000012241a722b */ /* 0x080fe4000000001a */
[----:B------:R-:W-:-:S04]  /*1f20*/  DFMA R28, R32, R18, R28 ;  /* 0x00000012201c722b */ /* 0x000fc8000000001c */
[----:B------:R-:W-:Y:S02]  /*1f30*/  DFMA R52, R42, R52, -R34 ;  /* 0x000000342a34722b */ /* 0x000fe40000000822 */
[-C--:B------:R-:W-:Y:S02]  /*1f40*/  DFMA R26, R32, -R12.reuse, R26 ;  /* 0x8000000c201a722b */ /* 0x080fe4000000001a */
[----:B------:R-:W-:Y:S02]  /*1f50*/  DFMA R34, R36, R12, R28 ;  /* 0x0000000c2422722b */ /* 0x000fe4000000001c */
[-C--:B------:R-:W-:Y:S02]  /*1f60*/  DFMA R54, R38, -R18.reuse, R54 ;  /* 0x800000122636722b */ /* 0x080fe40000000036 */
[----:B------:R-:W-:Y:S02]  /*1f70*/  DFMA R52, R40, -R18, R52 ;  /* 0x800000122834722b */ /* 0x000fe40000000034 */
[----:B------:R-:W-:-:S02]  /*1f80*/  DFMA R26, R42, UR20, R26 ;  /* 0x000000142a1a7c2b */ /* 0x000fc4000800001a */
[----:B------:R-:W-:Y:S02]  /*1f90*/  DFMA R42, R42, UR24, R34 ;  /* 0x000000182a2a7c2b */ /* 0x000fe40008000022 */
[----:B------:R-:W0:Y:S01]  /*1fa0*/  LDC.64 R34, c[0x0][0x3f8] ;  /* 0x0000fe00ff227b82 */ /* 0x000e220000000a00 */
[-C--:B------:R-:W-:Y:S02]  /*1fb0*/  DFMA R54, R40, -R12.reuse, R54 ;  /* 0x8000000c2836722b */ /* 0x080fe40000000036 */
[----:B------:R-:W-:Y:S02]  /*1fc0*/  DFMA R52, R38, R12, R52 ;  /* 0x0000000c2634722b */ /* 0x000fe40000000034 */
[----:B------:R-:W-:Y:S02]  /*1fd0*/  DMUL R14, R60, R14 ;  /* 0x0000000e3c0e7228 */ /* 0x000fe40000000000 */
[----:B------:R-:W-:Y:S02]  /*1fe0*/  DADD R28, R20, 1 ;  /* 0x3ff00000141c7429 */ /* 0x000fe40000000000 */
[----:B------:R-:W-:-:S02]  /*1ff0*/  DFMA R54, -R24, UR20, R54 ;  /* 0x0000001418367c2b */ /* 0x000fc40008000136 */
[----:B------:R-:W-:Y:S02]  /*2000*/  DFMA R64, R30, UR20, R52 ;  /* 0x000000141e407c2b */ /* 0x000fe40008000034 */
[----:B------:R-:W-:Y:S02]  /*2010*/  DADD R52, R50, UR22 ;  /* 0x0000001632347e29 */ /* 0x000fe40008000000 */
[----:B------:R-:W-:Y:S02]  /*2020*/  DFMA R44, R14, R28, R44 ;  /* 0x0000001c0e2c722b */ /* 0x000fe4000000002c */
[----:B------:R-:W-:Y:S02]  /*2030*/  DFMA R54, -R30, UR24, R54 ;  /* 0x000000181e367c2b */ /* 0x000fe40008000136 */
[----:B------:R-:W-:Y:S02]  /*2040*/  DFMA R50, -R24, UR24, R64 ;  /* 0x0000001818327c2b */ /* 0x000fe40008000140 */
[----:B------:R-:W-:-:S02]  /*2050*/  DFMA R56, R60, R18, R56 ;  /* 0x000000123c38722b */ /* 0x000fc40000000038 */
[----:B------:R-:W-:Y:S02]  /*2060*/  DFMA R62, R60, R12, R62 ;  /* 0x0000000c3c3e722b */ /* 0x000fe4000000003e */
[----:B0-----:R-:W-:Y:S02]  /*2070*/  DFMA R60, R48, R34, R44 ;  /* 0x00000022303c722b */ /* 0x001fe4000000002c */
[----:B------:R-:W-:Y:S01]  /*2080*/  DMUL R20, R20, UR10 ;  /* 0x0000000a14147c28 */ /* 0x000fe20008000000 */
[----:B------:R-:W0:Y:S01]  /*2090*/  LDC.64 R44, c[0x0][0x400] ;  /* 0x00010000ff2c7b82 */ /* 0x000e220000000a00 */
[C---:B------:R-:W-:Y:S02]  /*20a0*/  DFMA R26, -R48.reuse, UR20, R26 ;  /* 0x00000014301a7c2b */ /* 0x040fe4000800011a */
[----:B------:R-:W-:Y:S02]  /*20b0*/  DFMA R42, -R48, UR24, R42 ;  /* 0x00000018302a7c2b */ /* 0x000fe4000800012a */
[----:B------:R-:W-:-:S02]  /*20c0*/  DFMA R54, -R52, R32, R54 ;  /* 0x000000203436722b */ /* 0x000fc40000000136 */
[----:B------:R-:W-:Y:S02]  /*20d0*/  DFMA R50, R52, R36, R50 ;  /* 0x000000243432722b */ /* 0x000fe40000000032 */
[----:B------:R-:W-:Y:S02]  /*20e0*/  DFMA R22, R2, R40, R22 ;  /* 0x000000280216722b */ /* 0x000fe40000000016 */
[-C--:B------:R-:W-:Y:S02]  /*20f0*/  DFMA R26, R38, -R20.reuse, R26 ;  /* 0x80000014261a722b */ /* 0x080fe4000000001a */
[-C--:B------:R-:W-:Y:S02]  /*2100*/  DFMA R42, R40, -R20.reuse, R42 ;  /* 0x80000014282a722b */ /* 0x080fe4000000002a */
[-C--:B------:R-:W-:Y:S02]  /*2110*/  DFMA R54, R36, -R20.reuse, R54 ;  /* 0x800000142436722b */ /* 0x080fe40000000036 */
[----:B------:R-:W-:Y:S01]  /*2120*/  DFMA R50, R32, -R20, R50 ;  /* 0x800000142032722b */ /* 0x000fe20000000032 */
[----:B------:R-:W1:Y:S01]  /*2130*/  LDC.64 R20, c[0x0][0x3e0] ;  /* 0x0000f800ff147b82 */ /* 0x000e620000000a00 */
[----:B------:R-:W-:-:S02]  /*2140*/  DFMA R56, R48, -R18, R56 ;  /* 0x800000123038722b */ /* 0x000fc40000000038 */
[----:B------:R-:W-:Y:S02]  /*2150*/  DFMA R62, R48, -R12, R62 ;  /* 0x8000000c303e722b */ /* 0x000fe4000000003e */
[----:B------:R-:W-:Y:S02]  /*2160*/  DFMA R16, R14, -R28, R16 ;  /* 0x8000001c0e10722b */ /* 0x000fe40000000010 */
[----:B------:R-:W-:Y:S01]  /*2170*/  DFMA R22, -R48, R34, R22 ;  /* 0x000000223016722b */ /* 0x000fe20000000116 */
[----:B------:R-:W2:Y:S01]  /*2180*/  LDC.64 R18, c[0x0][0x410] ;  /* 0x00010400ff127b82 */ /* 0x000ea20000000a00 */
[----:B------:R-:W-:Y:S02]  /*2190*/  DFMA R56, R36, UR20, R56 ;  /* 0x0000001424387c2b */ /* 0x000fe40008000038 */
[----:B------:R-:W-:Y:S02]  /*21a0*/  DFMA R62, -R32, UR20, R62 ;  /* 0x00000014203e7c2b */ /* 0x000fe4000800013e */
[----:B0-----:R-:W-:-:S02]  /*21b0*/  DFMA R16, R48, R44, R16 ;  /* 0x0000002c3010722b */ /* 0x001fc40000000010 */
[----:B------:R-:W-:Y:S01]  /*21c0*/  DFMA R22, -R48, R44, R22 ;  /* 0x0000002c3016722b */ /* 0x000fe20000000116 */
[----:B------:R-:W0:Y:S01]  /*21d0*/  LDC.64 R14, c[0x0][0x388] ;  /* 0x0000e200ff0e7b82 */ /* 0x000e220000000a00 */
[----:B------:R-:W-:Y:S02]  /*21e0*/  DMUL R12, R32, UR10 ;  /* 0x0000000a200c7c28 */ /* 0x000fe40008000000 */
[----:B------:R-:W-:Y:S02]  /*21f0*/  DMUL R44, R36, UR10 ;  /* 0x0000000a242c7c28 */ /* 0x000fe40008000000 */
[----:B------:R-:W-:Y:S02]  /*2200*/  DFMA R56, R32, UR24, R56 ;  /* 0x0000001820387c2b */ /* 0x000fe40008000038 */
[----:B------:R-:W-:Y:S02]  /*2210*/  DFMA R62, R36, UR24, R62 ;  /* 0x00000018243e7c2b */ /* 0x000fe4000800003e */
[----:B------:R-:W-:-:S02]  /*2220*/  DFMA R50, R12, -R28, R50 ;  /* 0x8000001c0c32722b */ /* 0x000fc40000000032 */
[----:B------:R-:W-:Y:S01]  /*2230*/  DFMA R54, R44, -R28, R54 ;  /* 0x8000001c2c36722b */ /* 0x000fe20000000036 */
[----:B------:R-:W3:Y:S01]  /*2240*/  LDC.64 R12, c[0x0][0x408] ;  /* 0x00010200ff0c7b82 */ /* 0x000ee20000000a00 */
[----:B-1----:R-:W-:Y:S02]  /*2250*/  DADD R20, R46, R20 ;  /* 0x000000002e147229 */ /* 0x002fe40000000014 */
[----:B------:R-:W-:Y:S02]  /*2260*/  DMUL R44, R24, UR10 ;  /* 0x0000000a182c7c28 */ /* 0x000fe40008000000 */
[----:B------:R-:W-:Y:S02]  /*2270*/  DFMA R56, R52, R30, R56 ;  /* 0x0000001e3438722b */ /* 0x000fe40000000038 */
[----:B------:R-:W-:Y:S02]  /*2280*/  DMUL R46, R30, UR10 ;  /* 0x0000000a1e2e7c28 */ /* 0x000fe40008000000 */
[----:B------:R-:W-:-:S02]  /*2290*/  DFMA R62, -R52, R24, R62 ;  /* 0x00000018343e722b */ /* 0x000fc4000000013e */
[----:B------:R-:W-:Y:S02]  /*22a0*/  DMUL R34, R34, 0.5 ;  /* 0x3fe0000022227828 */ /* 0x000fe40000000000 */
[----:B------:R-:W-:-:S04]  /*22b0*/  DFMA R44, R44, -R28, R56 ;  /* 0x8000001c2c2c722b */ /* 0x000fc80000000038 */
[----:B------:R-:W-:-:S04]  /*22c0*/  DFMA R46, R46, -R28, R62 ;  /* 0x8000001c2e2e722b */ /* 0x000fc8000000003e */
[----:B------:R-:W-:-:S04]  /*22d0*/  DFMA R44, R24, -R34, R44 ;  /* 0x80000022182c722b */ /* 0x000fc8000000002c */
[-C--:B------:R-:W-:Y:S02]  /*22e0*/  DFMA R46, R30, -R34.reuse, R46 ;  /* 0x800000221e2e722b */ /* 0x080fe4000000002e */
[-C--:B------:R-:W-:Y:S02]  /*22f0*/  DFMA R26, R38, -R34.reuse, R26 ;  /* 0x80000022261a722b */ /* 0x080fe4000000001a */
[----:B------:R-:W-:Y:S02]  /*2300*/  DFMA R42, R40, -R34, R42 ;  /* 0x80000022282a722b */ /* 0x000fe4000000002a */
[----:B---3--:R-:W-:Y:S02]  /*2310*/  DMUL R12, R12, 0.5 ;  /* 0x3fe000000c0c7828 */ /* 0x008fe40000000000 */
[----:B------:R-:W-:Y:S02]  /*2320*/  DFMA R44, R24, -UR12, R44 ;  /* 0x8000000c182c7c2b */ /* 0x000fe4000800002c */
[----:B------:R-:W-:-:S02]  /*2330*/  DFMA R46, R30, -UR12, R46 ;  /* 0x8000000c1e2e7c2b */ /* 0x000fc4000800002e */
[----:B--2---:R-:W-:Y:S02]  /*2340*/  DMUL R18, R18, 0.5 ;  /* 0x3fe0000012127828 */ /* 0x004fe40000000000 */
[----:B------:R-:W-:Y:S02]  /*2350*/  DFMA R26, R38, -UR12, R26 ;  /* 0x8000000c261a7c2b */ /* 0x000fe4000800001a */
[----:B------:R-:W-:Y:S02]  /*2360*/  DFMA R42, R40, -UR12, R42 ;  /* 0x8000000c282a7c2b */ /* 0x000fe4000800002a */
[-C--:B------:R-:W-:Y:S02]  /*2370*/  DFMA R44, R24, -R12.reuse, R44 ;  /* 0x8000000c182c722b */ /* 0x080fe4000000002c */
[----:B------:R-:W-:Y:S02]  /*2380*/  DFMA R46, R30, -R12, R46 ;  /* 0x8000000c1e2e722b */ /* 0x000fe4000000002e */
[----:B------:R-:W-:-:S02]  /*2390*/  DADD R20, -R52, -R20 ;  /* 0x0000000034147229 */ /* 0x000fc40000000914 */
[-C--:B------:R-:W-:Y:S02]  /*23a0*/  DFMA R26, R38, -R18.reuse, R26 ;  /* 0x80000012261a722b */ /* 0x080fe4000000001a */
[-C--:B------:R-:W-:Y:S02]  /*23b0*/  DFMA R42, R40, -R18.reuse, R42 ;  /* 0x80000012282a722b */ /* 0x080fe4000000002a */
[-C--:B------:R-:W-:Y:S02]  /*23c0*/  DFMA R44, R24, -R18.reuse, R44 ;  /* 0x80000012182c722b */ /* 0x080fe4000000002c */
[----:B------:R-:W-:Y:S01]  /*23d0*/  DFMA R46, R30, -R18, R46 ;  /* 0x800000121e2e722b */ /* 0x000fe2000000002e */
[----:B0-----:R-:W-:Y:S01]  /*23e0*/  IMAD.WIDE.U32 R14, R59, 0x48, R14 ;  /* 0x000000483b0e7825 */ /* 0x001fe200078e000e */
[-C--:B------:R-:W-:Y:S02]  /*23f0*/  DFMA R26, R40, R20.reuse, R26 ;  /* 0x00000014281a722b */ /* 0x080fe4000000001a */
[----:B------:R-:W-:-:S02]  /*2400*/  DFMA R42, R38, -R20, R42 ;  /* 0x80000014262a722b */ /* 0x000fc4000000002a */
[-C--:B------:R-:W-:Y:S02]  /*2410*/  DFMA R54, R36, -R12.reuse, R54 ;  /* 0x8000000c2436722b */ /* 0x080fe40000000036 */
[----:B------:R-:W-:Y:S02]  /*2420*/  DFMA R50, R32, -R12, R50 ;  /* 0x8000000c2032722b */ /* 0x000fe40000000032 */
[-C--:B------:R-:W-:Y:S02]  /*2430*/  DFMA R44, R30, R20.reuse, R44 ;  /* 0x000000141e2c722b */ /* 0x080fe4000000002c */
[----:B------:R-:W-:Y:S01]  /*2440*/  DFMA R46, R24, -R20, R46 ;  /* 0x80000014182e722b */ /* 0x000fe2000000002e */
[----:B------:R-:W-:Y:S02]  /*2450*/  IADD3 R15, PT, PT, R58, R15, RZ ;  /* 0x0000000f3a0f7210 */ /* 0x000fe40007ffe0ff */
[----:B------:R-:W-:-:S03]  /*2460*/  IADD3 R59, P0, PT, R59, UR4, RZ ;  /* 0x000000043b3b7c10 */ /* 0x000fc6000ff1e0ff */
[----:B------:R0:W-:Y:S02]  /*2470*/  STG.E.64 desc[UR14][R14.64+0x20], R60 ;  /* 0x0000203c0e007986 */ /* 0x0001e4000c101b0e */
[----:B------:R-:W-:Y:S01]  /*2480*/  IMAD.X R0, RZ, RZ, R0, P0 ;  /* 0x000000ffff007224 */ /* 0x000fe200000e0600 */
[----:B------:R-:W-:Y:S01]  /*2490*/  ISETP.GE.U32.AND P0, PT, R59, UR26, PT ;  /* 0x0000001a3b007c0c */ /* 0x000fe2000bf06070 */
[----:B------:R0:W-:Y:S04]  /*24a0*/  STG.E.64 desc[UR14][R14.64+0x30], R22 ;  /* 0x000030160e007986 */ /* 0x0001e8000c101b0e */
[----:B------:R0:W-:Y:S04]  /*24b0*/  STG.E.64 desc[UR14][R14.64+0x28], R16 ;  /* 0x000028100e007986 */ /* 0x0001e8000c101b0e */
[----:B------:R0:W-:Y:S04]  /*24c0*/  STG.E.64 desc[UR14][R14.64+0x48], R26 ;  /* 0x0000481a0e007986 */ /* 0x0001e8000c101b0e */
        /* <DEDUP_REMOVED lines=8> */
.L_x_10:
[----:B------:R-:W-:Y:S05]  /*2550*/  EXIT ;  /* 0x000000000000794d */ /* 0x000fea0003800000 */
        .weak           $__internal_0_$__cuda_sm20_dblrcp_rn_slowpath_v3
        .type           $__internal_0_$__cuda_sm20_dblrcp_rn_slowpath_v3,@function
        .size           $__internal_0_$__cuda_sm20_dblrcp_rn_slowpath_v3,($__internal_1_$__cuda_sm20_dsqrt_rn_f64_mediumpath_v1 - $__internal_0_$__cuda_sm20_dblrcp_rn_slowpath_v3)
$__internal_0_$__cuda_sm20_dblrcp_rn_slowpath_v3:
[----:B------:R-:W-:Y:S01]  /*2560*/  IMAD.MOV.U32 R12, RZ, RZ, R2 ;  /* 0x000000ffff0c7224 */ /* 0x000fe200078e0002 */
[----:B------:R-:W-:-:S06]  /*2570*/  MOV R13, R9 ;  /* 0x00000009000d7202 */ /* 0x000fcc0000000f00 */
[----:B------:R-:W-:-:S14]  /*2580*/  DSETP.GTU.AND P0, PT, |R12|, +INF , PT ;  /* 0x7ff000000c00742a */ /* 0x000fdc0003f0c200 */
[----:B------:R-:W-:Y:S05]  /*2590*/  @P0 BRA `(.L_x_12) ;  /* 0x0000000000800947 */ /* 0x000fea0003800000 */
[----:B------:R-:W-:-:S05]  /*25a0*/  LOP3.LUT R8, R9, 0x7fffffff, RZ, 0xc0, !PT ;  /* 0x7fffffff09087812 */ /* 0x000fca00078ec0ff */
[----:B------:R-:W-:-:S05]  /*25b0*/  VIADD R2, R8, 0xffffffff ;  /* 0xffffffff08027836 */ /* 0x000fca0000000000 */
[----:B------:R-:W-:-:S13]  /*25c0*/  ISETP.GE.U32.AND P0, PT, R2, 0x7fefffff, PT ;  /* 0x7fefffff0200780c */ /* 0x000fda0003f06070 */
[----:B------:R-:W-:Y:S01]  /*25d0*/  @P0 LOP3.LUT R3, R13, 0x7ff00000, RZ, 0x3c, !PT ;  /* 0x7ff000000d030812 */ /* 0x000fe200078e3cff */
[----:B------:R-:W-:Y:S01]  /*25e0*/  @P0 IMAD.MOV.U32 R2, RZ, RZ, RZ ;  /* 0x000000ffff020224 */ /* 0x000fe200078e00ff */
[----:B------:R-:W-:Y:S06]  /*25f0*/  @P0 BRA `(.L_x_13) ;  /* 0x0000000000700947 */ /* 0x000fec0003800000 */
[----:B------:R-:W-:-:S13]  /*2600*/  ISETP.GE.U32.AND P0, PT, R8, 0x1000001, PT ;  /* 0x010000010800780c */ /* 0x000fda0003f06070 */
[----:B------:R-:W-:Y:S05]  /*2610*/  @!P0 BRA `(.L_x_14) ;  /* 0x0000000000388947 */ /* 0x000fea0003800000 */
[----:B------:R-:W-:Y:S01]  /*2620*/  IADD3 R3, PT, PT, R13, -0x3fe00000, RZ ;  /* 0xc02000000d037810 */ /* 0x000fe20007ffe0ff */
[----:B------:R-:W-:Y:S02]  /*2630*/  IMAD.MOV.U32 R2, RZ, RZ, R12 ;  /* 0x000000ffff027224 */ /* 0x000fe400078e000c */
[----:B------:R-:W-:Y:S01]  /*2640*/  IMAD.MOV.U32 R8, RZ, RZ, R11 ;  /* 0x000000ffff087224 */ /* 0x000fe200078e000b */
[----:B------:R-:W0:Y:S05]  /*2650*/  MUFU.RCP64H R9, R3 ;  /* 0x0000000300097308 */ /* 0x000e2a0000001800 */
[----:B0-----:R-:W-:-:S08]  /*2660*/  DFMA R10, -R2, R8, 1 ;  /* 0x3ff00000020a742b */ /* 0x001fd00000000108 */
[----:B------:R-:W-:-:S08]  /*2670*/  DFMA R10, R10, R10, R10 ;  /* 0x0000000a0a0a722b */ /* 0x000fd0000000000a */
[----:B------:R-:W-:-:S08]  /*2680*/  DFMA R10, R8, R10, R8 ;  /* 0x0000000a080a722b */ /* 0x000fd00000000008 */
[----:B------:R-:W-:-:S08]  /*2690*/  DFMA R8, -R2, R10, 1 ;  /* 0x3ff000000208742b */ /* 0x000fd0000000010a */
[----:B------:R-:W-:-:S08]  /*26a0*/  DFMA R8, R10, R8, R10 ;  /* 0x000000080a08722b */ /* 0x000fd0000000000a */
[----:B------:R-:W-:-:S08]  /*26b0*/  DMUL R8, R8, 2.2250738585072013831e-308 ;  /* 0x0010000008087828 */ /* 0x000fd00000000000 */
[----:B------:R-:W-:-:S08]  /*26c0*/  DFMA R10, -R12, R8, 1 ;  /* 0x3ff000000c0a742b */ /* 0x000fd00000000108 */
[----:B------:R-:W-:-:S08]  /*26d0*/  DFMA R10, R10, R10, R10 ;  /* 0x0000000a0a0a722b */ /* 0x000fd0000000000a */
[----:B------:R-:W-:Y:S01]  /*26e0*/  DFMA R2, R8, R10, R8 ;  /* 0x0000000a0802722b */ /* 0x000fe20000000008 */
[----:B------:R-:W-:Y:S10]  /*26f0*/  BRA `(.L_x_13) ;  /* 0x0000000000307947 */ /* 0x000ff40003800000 */
.L_x_14:
[----:B------:R-:W-:Y:S01]  /*2700*/  DMUL R8, R12, 8.11296384146066816958e+31 ;  /* 0x469000000c087828 */ /* 0x000fe20000000000 */
[----:B------:R-:W-:-:S05]  /*2710*/  MOV R2, R11 ;  /* 0x0000000b00027202 */ /* 0x000fca0000000f00 */
[----:B------:R-:W0:Y:S02]  /*2720*/  MUFU.RCP64H R3, R9 ;  /* 0x0000000900037308 */ /* 0x000e240000001800 */
[----:B0-----:R-:W-:-:S08]  /*2730*/  DFMA R10, -R8, R2, 1 ;  /* 0x3ff00000080a742b */ /* 0x001fd00000000102 */
[----:B------:R-:W-:-:S08]  /*2740*/  DFMA R10, R10, R10, R10 ;  /* 0x0000000a0a0a722b */ /* 0x000fd0000000000a */
[----:B------:R-:W-:-:S08]  /*2750*/  DFMA R10, R2, R10, R2 ;  /* 0x0000000a020a722b */ /* 0x000fd00000000002 */
[----:B------:R-:W-:-:S08]  /*2760*/  DFMA R2, -R8, R10, 1 ;  /* 0x3ff000000802742b */ /* 0x000fd0000000010a */
[----:B------:R-:W-:-:S08]  /*2770*/  DFMA R2, R10, R2, R10 ;  /* 0x000000020a02722b */ /* 0x000fd0000000000a */
[----:B------:R-:W-:Y:S01]  /*2780*/  DMUL R2, R2, 8.11296384146066816958e+31 ;  /* 0x4690000002027828 */ /* 0x000fe20000000000 */
[----:B------:R-:W-:Y:S10]  /*2790*/  BRA `(.L_x_13) ;  /* 0x0000000000087947 */ /* 0x000ff40003800000 */
.L_x_12:
[----:B------:R-:W-:Y:S01]  /*27a0*/  LOP3.LUT R3, R13, 0x80000, RZ, 0xfc, !PT ;  /* 0x000800000d037812 */ /* 0x000fe200078efcff */
[----:B------:R-:W-:-:S07]  /*27b0*/  IMAD.MOV.U32 R2, RZ, RZ, R12 ;  /* 0x000000ffff027224 */ /* 0x000fce00078e000c */
.L_x_13:
[----:B------:R-:W-:Y:S01]  /*27c0*/  IMAD.MOV.U32 R8, RZ, RZ, R2 ;  /* 0x000000ffff087224 */ /* 0x000fe200078e0002 */
[----:B------:R-:W-:Y:S01]  /*27d0*/  MOV R9, R3 ;  /* 0x0000000300097202 */ /* 0x000fe20000000f00 */
[----:B------:R-:W-:Y:S02]  /*27e0*/  IMAD.MOV.U32 R2, RZ, RZ, R14 ;  /* 0x000000ffff027224 */ /* 0x000fe400078e000e */
[----:B------:R-:W-:-:S04]  /*27f0*/  IMAD.MOV.U32 R3, RZ, RZ, 0x0 ;  /* 0x00000000ff037424 */ /* 0x000fc800078e00ff */
[----:B------:R-:W-:Y:S05]  /*2800*/  RET.REL.NODEC R2 `(_Z24EnsembleDerivativeAndSummP11SystemStatePKS_PK10AtomSample10SystemTypedddddddddddddd) ;  /* 0xffffffd402fc7950 */ /* 0x000fea0003c3ffff */
        .weak           $__internal_1_$__cuda_sm20_dsqrt_rn_f64_mediumpath_v1
        .type           $__internal_1_$__cuda_sm20_dsqrt_rn_f64_mediumpath_v1,@function
        .size           $__internal_1_$__cuda_sm20_dsqrt_rn_f64_mediumpath_v1,(.L_x_20 - $__internal_1_$__cuda_sm20_dsqrt_rn_f64_mediumpath_v1)
$__internal_1_$__cuda_sm20_dsqrt_rn_f64_mediumpath_v1:
[----:B------:R-:W-:Y:S01]  /*2810*/  ISETP.GE.U32.AND P0, PT, R2, -0x3400000, PT ;  /* 0xfcc000000200780c */ /* 0x000fe20003f06070 */
[----:B------:R-:W-:Y:S01]  /*2820*/  IMAD.MOV.U32 R2, RZ, RZ, R14 ;  /* 0x000000ffff027224 */ /* 0x000fe200078e000e */
[----:B------:R-:W-:Y:S01]  /*2830*/  MOV R9, R3 ;  /* 0x0000000300097202 */ /* 0x000fe20000000f00 */
[----:B------:R-:W-:-:S10]  /*2840*/  IMAD.MOV.U32 R3, RZ, RZ, R15 ;  /* 0x000000ffff037224 */ /* 0x000fd400078e000f */
[----:B------:R-:W-:Y:S05]  /*2850*/  @!P0 BRA `(.L_x_15) ;  /* 0x0000000000208947 */ /* 0x000fea0003800000 */
[----:B------:R-:W-:-:S10]  /*2860*/  DFMA.RM R2, R2, R10, R12 ;  /* 0x0000000a0202722b */ /* 0x000fd4000000400c */
[----:B------:R-:W-:-:S04]  /*2870*/  IADD3 R10, P0, PT, R2, 0x1, RZ ;  /* 0x00000001020a7810 */ /* 0x000fc80007f1e0ff */
[----:B------:R-:W-:-:S06]  /*2880*/  IADD3.X R11, PT, PT, RZ, R3, RZ, P0, !PT ;  /* 0x00000003ff0b7210 */ /* 0x000fcc00007fe4ff */
[----:B------:R-:W-:-:S08]  /*2890*/  DFMA.RP R8, -R2, R10, R8 ;  /* 0x0000000a0208722b */ /* 0x000fd00000008108 */
[----:B------:R-:W-:-:S06]  /*28a0*/  DSETP.GT.AND P0, PT, R8, RZ, PT ;  /* 0x000000ff0800722a */ /* 0x000fcc0003f04000 */
[----:B------:R-:W-:Y:S02]  /*28b0*/  FSEL R2, R10, R2, P0 ;  /* 0x000000020a027208 */ /* 0x000fe40000000000 */
[----:B------:R-:W-:Y:S01]  /*28c0*/  FSEL R3, R11, R3, P0 ;  /* 0x000000030b037208 */ /* 0x000fe20000000000 */
[----:B------:R-:W-:Y:S06]  /*28d0*/  BRA `(.L_x_16) ;  /* 0x0000000000647947 */ /* 0x000fec0003800000 */
.L_x_15:
[----:B------:R-:W-:-:S14]  /*28e0*/  DSETP.NE.AND P0, PT, R8, RZ, PT ;  /* 0x000000ff0800722a */ /* 0x000fdc0003f05000 */
[----:B------:R-:W-:Y:S05]  /*28f0*/  @!P0 BRA `(.L_x_17) ;  /* 0x0000000000588947 */ /* 0x000fea0003800000 */
[----:B------:R-:W-:-:S13]  /*2900*/  ISETP.GE.AND P0, PT, R9, RZ, PT ;  /* 0x000000ff0900720c */ /* 0x000fda0003f06270 */
[----:B------:R-:W-:Y:S02]  /*2910*/  @!P0 IMAD.MOV.U32 R2, RZ, RZ, 0x0 ;  /* 0x00000000ff028424 */ /* 0x000fe400078e00ff */
[----:B------:R-:W-:Y:S01]  /*2920*/  @!P0 IMAD.MOV.U32 R3, RZ, RZ, -0x80000 ;  /* 0xfff80000ff038424 */ /* 0x000fe200078e00ff */
[----:B------:R-:W-:Y:S06]  /*2930*/  @!P0 BRA `(.L_x_16) ;  /* 0x00000000004c8947 */ /* 0x000fec0003800000 */
[----:B------:R-:W-:-:S13]  /*2940*/  ISETP.GT.AND P0, PT, R9, 0x7fefffff, PT ;  /* 0x7fefffff0900780c */ /* 0x000fda0003f04270 */
[----:B------:R-:W-:Y:S05]  /*2950*/  @P0 BRA `(.L_x_17) ;  /* 0x0000000000400947 */ /* 0x000fea0003800000 */
[----:B------:R-:W-:Y:S01]  /*2960*/  DMUL R2, R8, 8.11296384146066816958e+31 ;  /* 0x4690000008027828 */ /* 0x000fe20000000000 */
[----:B------:R-:W-:Y:S01]  /*2970*/  IMAD.MOV.U32 R12, RZ, RZ, 0x0 ;  /* 0x00000000ff0c7424 */ /* 0x000fe200078e00ff */
[----:B------:R-:W-:Y:S02]  /*2980*/  MOV R8, RZ ;  /* 0x000000ff00087202 */ /* 0x000fe40000000f00 */
[----:B------:R-:W-:Y:S02]  /*2990*/  MOV R13, 0x3fd80000 ;  /* 0x3fd80000000d7802 */ /* 0x000fe40000000f00 */
[----:B------:R-:W0:Y:S02]  /*29a0*/  MUFU.RSQ64H R9, R3 ;  /* 0x0000000300097308 */ /* 0x000e240000001c00 */
[----:B0-----:R-:W-:-:S08]  /*29b0*/  DMUL R10, R8, R8 ;  /* 0x00000008080a7228 */ /* 0x001fd00000000000 */
[----:B------:R-:W-:-:S08]  /*29c0*/  DFMA R10, R2, -R10, 1 ;  /* 0x3ff00000020a742b */ /* 0x000fd0000000080a */
[----:B------:R-:W-:Y:S02]  /*29d0*/  DFMA R12, R10, R12, 0.5 ;  /* 0x3fe000000a0c742b */ /* 0x000fe4000000000c */
[----:B------:R-:W-:-:S08]  /*29e0*/  DMUL R10, R8, R10 ;  /* 0x0000000a080a7228 */ /* 0x000fd00000000000 */
[----:B------:R-:W-:-:S08]  /*29f0*/  DFMA R10, R12, R10, R8 ;  /* 0x0000000a0c0a722b */ /* 0x000fd00000000008 */
[----:B------:R-:W-:Y:S02]  /*2a00*/  DMUL R8, R2, R10 ;  /* 0x0000000a02087228 */ /* 0x000fe40000000000 */
[----:B------:R-:W-:-:S06]  /*2a10*/  VIADD R11, R11, 0xfff00000 ;  /* 0xfff000000b0b7836 */ /* 0x000fcc0000000000 */
[----:B------:R-:W-:-:S08]  /*2a20*/  DFMA R12, R8, -R8, R2 ;  /* 0x80000008080c722b */ /* 0x000fd00000000002 */
[----:B------:R-:W-:-:S10]  /*2a30*/  DFMA R2, R10, R12, R8 ;  /* 0x0000000c0a02722b */ /* 0x000fd40000000008 */
[----:B------:R-:W-:Y:S01]  /*2a40*/  IADD3 R3, PT, PT, R3, -0x3500000, RZ ;  /* 0xfcb0000003037810 */ /* 0x000fe20007ffe0ff */
[----:B------:R-:W-:Y:S06]  /*2a50*/  BRA `(.L_x_16) ;  /* 0x0000000000047947 */ /* 0x000fec0003800000 */
.L_x_17:
[----:B------:R-:W-:-:S11]  /*2a60*/  DADD R2, R8, R8 ;  /* 0x0000000008027229 */ /* 0x000fd60000000008 */
.L_x_16:
[----:B------:R-:W-:Y:S01]  /*2a70*/  IMAD.MOV.U32 R10, RZ, RZ, R2 ;  /* 0x000000ffff0a7224 */ /* 0x000fe200078e0002 */
[----:B------:R-:W-:Y:S01]  /*2a80*/  MOV R11, R3 ;  /* 0x00000003000b7202 */ /* 0x000fe20000000f00 */
[----:B------:R-:W-:Y:S01]  /*2a90*/  IMAD.MOV.U32 R2, RZ, RZ, R16 ;  /* 0x000000ffff027224 */ /* 0x000fe200078e0010 */
[----:B------:R-:W-:-:S04]  /*2aa0*/  MOV R3, 0x0 ;  /* 0x0000000000037802 */ /* 0x000fc80000000f00 */
[----:B------:R-:W-:Y:S05]  /*2ab0*/  RET.REL.NODEC R2 `(_Z24EnsembleDerivativeAndSummP11SystemStatePKS_PK10AtomSample10SystemTypedddddddddddddd) ;  /* 0xffffffd402507950 */ /* 0x000fea0003c3ffff */
.L_x_18:
        /* <DEDUP_REMOVED lines=12> */
.L_x_20:


//--------------------- .nv.shared.reserved.0     --------------------------
	.section	.nv.shared.reserved.0,"aw",@nobits
	.weak		__nv_reservedSMEM_offset_0_alias
	.size		__nv_reservedSMEM_offset_0_alias, 0, 64
	.other		__nv_reservedSMEM_offset_0_alias,@"STO_CUDA_RESERVED_SHARED STV_DEFAULT"
__nv_reservedSMEM_offset_0_alias:
	.zero		0
	.zero		64


//--------------------- .nv.constant0._Z28GlobalCavityStateWeightedSummP11SystemStatePKS_dS2_d --------------------------
	.section	.nv.constant0._Z28GlobalCavityStateWeightedSummP11SystemStatePKS_dS2_d,"a",@progbits
	.sectionflags	@""
	.align	4
.nv.constant0._Z28GlobalCavityStateWeightedSummP11SystemStatePKS_dS2_d:
	.zero		944


//--------------------- .nv.constant0._Z32GlobalDensityMatricesWeightedSummP13DensityMatrixPKS_dS2_d --------------------------
	.section	.nv.constant0._Z32GlobalDensityMatricesWeightedSummP13DensityMatrixPKS_dS2_d,"a",@progbits
	.sectionflags	@""
	.align	4
.nv.constant0._Z32GlobalDensityMatricesWeightedSummP13DensityMatrixPKS_dS2_d:
	.zero		944


//--------------------- .nv.constant0._Z24EnsembleDerivativeAndSummP11SystemStatePKS_PK10AtomSample10SystemTypedddddddddddddd --------------------------
	.section	.nv.constant0._Z24EnsembleDerivativeAndSummP11SystemStatePKS_PK10AtomSample10SystemTypedddddddddddddd,"a",@progbits
	.sectionflags	@""
	.align	4
.nv.constant0._Z24EnsembleDerivativeAndSummP11SystemStatePKS_PK10AtomSample10SystemTypedddddddddddddd:
	.zero		1048


//--------------------- SYMBOLS --------------------------

	.type		.nv.reservedSmem.offset0,@object
	.size		.nv.reservedSmem.offset0,0x4
